	.target	sm_90a

	.elftype	@"ET_EXEC"


//--------------------- .note.nv.tkinfo           --------------------------
	.section	.note.nv.tkinfo,"",@"SHT_NOTE"
	.sectionflags	@"SHF_NOTE_NV_TKINFO"
	.tkinfo
        /*0018*/ 	.word	0x00000002
        /*0030*/ 	.string	""
        /*0030*/ 	.string	"ptxas"
        /*0030*/ 	.string	"Cuda compilation tools, release 13.0, V13.0.88"
        /*0030*/ 	.string	"Build cuda_13.0.r13.0/compiler.36424714_0"
        /*0030*/ 	.string	"-arch sm_90a -m 64 "



//--------------------- .note.nv.cuinfo           --------------------------
	.section	.note.nv.cuinfo,"",@"SHT_NOTE"
	.sectionflags	@"SHF_NOTE_NV_CUINFO"
        /*0018*/ 	.short	0x0002
        /*001a*/ 	.short	0x005a
        /*001c*/ 	.short	0x0082
	.zero		2


//--------------------- .nv.info                  --------------------------
	.section	.nv.info,"",@"SHT_CUDA_INFO"
	.align	4


	//----- nvinfo : EIATTR_REGCOUNT
	.align		4
        /*0000*/ 	.byte	0x04, 0x2f
        /*0002*/ 	.short	(.L_16 - .L_15)
	.align		4
.L_15:
        /*0004*/ 	.word	index@(_ZN7cutlass13device_kernelINS_4gemm6kernel13GemmUniversalIN4cute5tupleIJiiiiEEENS1_10collective13CollectiveMmaINS1_39MainloopSm90TmaGmmaRmemAWarpSpecializedILi4ENS5_IJNS4_1CILi1EEESB_SB_EEENS1_35KernelTmaWarpSpecializedCooperativeEEENS5_IJNSA_ILi256EEENSA_ILi128EEENSA_ILi32EEEEEEfNS5_IJSB_llEEEfNS5_IJlSB_lEEENS4_8TiledMMAINS4_8MMA_AtomIJNS4_4SM904GMMA30MMA_64x128x8_F32TF32TF32_RS_TNILNSO_7ScaleInE1ELSQ_1EEEEEENS4_6LayoutINS5_IJNSA_ILi2EEESB_SB_EEENS5_IJSB_NSA_ILi0EEESW_EEEEENS5_IJNS4_10UnderscoreESZ_SZ_EEEEENS4_13SM90_TMA_LOADENS4_14ComposedLayoutINS4_7SwizzleILi1ELi4ELi3EEENS4_18smem_ptr_flag_bitsILi32EEENST_INS5_IJNSA_ILi8EEES18_EEENS5_IJSB_S18_EEEEEEENS4_9Copy_AtomIJNS4_39AutoVectorizingCopyWithAssumedAlignmentILi128EEEfEEENS4_8identityES12_NS13_INS14_ILi3ELi4ELi3EEES17_NST_INS5_IJS18_SH_EEENS5_IJSH_SB_EEEEEEEvS1H_EENS_8epilogue10collective6detail29Sm90TmaWarpSpecializedAdapterINS1P_15DefaultEpilogueINS_10tfloat32_tESK_SK_NS1O_6thread17LinearCombinationIS1T_Li1EffLNS1U_9ScaleType4KindE0ELNS_15FloatRoundStyleE2ES1T_EENS1_15EpilogueDefaultEEEEEvvEEEEvNT_6ParamsE)
        /*0008*/ 	.word	0x000000a8


	//----- nvinfo : EIATTR_FRAME_SIZE
	.align		4
.L_16:
        /*000c*/ 	.byte	0x04, 0x11
        /*000e*/ 	.short	(.L_18 - .L_17)
	.align		4
.L_17:
        /*0010*/ 	.word	index@(_ZN7cutlass13device_kernelINS_4gemm6kernel13GemmUniversalIN4cute5tupleIJiiiiEEENS1_10collective13CollectiveMmaINS1_39MainloopSm90TmaGmmaRmemAWarpSpecializedILi4ENS5_IJNS4_1CILi1EEESB_SB_EEENS1_35KernelTmaWarpSpecializedCooperativeEEENS5_IJNSA_ILi256EEENSA_ILi128EEENSA_ILi32EEEEEEfNS5_IJSB_llEEEfNS5_IJlSB_lEEENS4_8TiledMMAINS4_8MMA_AtomIJNS4_4SM904GMMA30MMA_64x128x8_F32TF32TF32_RS_TNILNSO_7ScaleInE1ELSQ_1EEEEEENS4_6LayoutINS5_IJNSA_ILi2EEESB_SB_EEENS5_IJSB_NSA_ILi0EEESW_EEEEENS5_IJNS4_10UnderscoreESZ_SZ_EEEEENS4_13SM90_TMA_LOADENS4_14ComposedLayoutINS4_7SwizzleILi1ELi4ELi3EEENS4_18smem_ptr_flag_bitsILi32EEENST_INS5_IJNSA_ILi8EEES18_EEENS5_IJSB_S18_EEEEEEENS4_9Copy_AtomIJNS4_39AutoVectorizingCopyWithAssumedAlignmentILi128EEEfEEENS4_8identityES12_NS13_INS14_ILi3ELi4ELi3EEES17_NST_INS5_IJS18_SH_EEENS5_IJSH_SB_EEEEEEEvS1H_EENS_8epilogue10collective6detail29Sm90TmaWarpSpecializedAdapterINS1P_15DefaultEpilogueINS_10tfloat32_tESK_SK_NS1O_6thread17LinearCombinationIS1T_Li1EffLNS1U_9ScaleType4KindE0ELNS_15FloatRoundStyleE2ES1T_EENS1_15EpilogueDefaultEEEEEvvEEEEvNT_6ParamsE)
        /*0014*/ 	.word	0x00000048


	//----- nvinfo : EIATTR_MIN_STACK_SIZE
	.align		4
.L_18:
        /*0018*/ 	.byte	0x04, 0x12
        /*001a*/ 	.short	(.L_20 - .L_19)
	.align		4
.L_19:
        /*001c*/ 	.word	index@(_ZN7cutlass13device_kernelINS_4gemm6kernel13GemmUniversalIN4cute5tupleIJiiiiEEENS1_10collective13CollectiveMmaINS1_39MainloopSm90TmaGmmaRmemAWarpSpecializedILi4ENS5_IJNS4_1CILi1EEESB_SB_EEENS1_35KernelTmaWarpSpecializedCooperativeEEENS5_IJNSA_ILi256EEENSA_ILi128EEENSA_ILi32EEEEEEfNS5_IJSB_llEEEfNS5_IJlSB_lEEENS4_8TiledMMAINS4_8MMA_AtomIJNS4_4SM904GMMA30MMA_64x128x8_F32TF32TF32_RS_TNILNSO_7ScaleInE1ELSQ_1EEEEEENS4_6LayoutINS5_IJNSA_ILi2EEESB_SB_EEENS5_IJSB_NSA_ILi0EEESW_EEEEENS5_IJNS4_10UnderscoreESZ_SZ_EEEEENS4_13SM90_TMA_LOADENS4_14ComposedLayoutINS4_7SwizzleILi1ELi4ELi3EEENS4_18smem_ptr_flag_bitsILi32EEENST_INS5_IJNSA_ILi8EEES18_EEENS5_IJSB_S18_EEEEEEENS4_9Copy_AtomIJNS4_39AutoVectorizingCopyWithAssumedAlignmentILi128EEEfEEENS4_8identityES12_NS13_INS14_ILi3ELi4ELi3EEES17_NST_INS5_IJS18_SH_EEENS5_IJSH_SB_EEEEEEEvS1H_EENS_8epilogue10collective6detail29Sm90TmaWarpSpecializedAdapterINS1P_15DefaultEpilogueINS_10tfloat32_tESK_SK_NS1O_6thread17LinearCombinationIS1T_Li1EffLNS1U_9ScaleType4KindE0ELNS_15FloatRoundStyleE2ES1T_EENS1_15EpilogueDefaultEEEEEvvEEEEvNT_6ParamsE)
        /*0020*/ 	.word	0x00000048
.L_20:


//--------------------- .nv.compat                --------------------------
	.section	.nv.compat,"",@"SHT_CUDA_COMPAT_INFO"
	.align	4
        /*0000*/ 	.byte	0x02, 0x09, 0x01, 0x00, 0x02, 0x02, 0x04, 0x00, 0x02, 0x05, 0x05, 0x00, 0x03, 0x07, 0x01, 0x01
        /*0010*/ 	.byte	0x02, 0x03, 0x01, 0x00, 0x02, 0x06, 0x01, 0x00, 0x04, 0x0b, 0x08, 0x00, 0x00, 0x00, 0x00, 0x00
        /*0020*/ 	.byte	0x00, 0x00, 0x00, 0x00


//--------------------- .nv.info._ZN7cutlass13device_kernelINS_4gemm6kernel13GemmUniversalIN4cute5tupleIJiiiiEEENS1_10collective13CollectiveMmaINS1_39MainloopSm90TmaGmmaRmemAWarpSpecializedILi4ENS5_IJNS4_1CILi1EEESB_SB_EEENS1_35KernelTmaWarpSpecializedCooperativeEEENS5_IJNSA_ILi256EEENSA_ILi128EEENSA_ILi32EEEEEEfNS5_IJSB_llEEEfNS5_IJlSB_lEEENS4_8TiledMMAINS4_8MMA_AtomIJNS4_4SM904GMMA30MMA_64x128x8_F32TF32TF32_RS_TNILNSO_7ScaleInE1ELSQ_1EEEEEENS4_6LayoutINS5_IJNSA_ILi2EEESB_SB_EEENS5_IJSB_NSA_ILi0EEESW_EEEEENS5_IJNS4_10UnderscoreESZ_SZ_EEEEENS4_13SM90_TMA_LOADENS4_14ComposedLayoutINS4_7SwizzleILi1ELi4ELi3EEENS4_18smem_ptr_flag_bitsILi32EEENST_INS5_IJNSA_ILi8EEES18_EEENS5_IJSB_S18_EEEEEEENS4_9Copy_AtomIJNS4_39AutoVectorizingCopyWithAssumedAlignmentILi128EEEfEEENS4_8identityES12_NS13_INS14_ILi3ELi4ELi3EEES17_NST_INS5_IJS18_SH_EEENS5_IJSH_SB_EEEEEEEvS1H_EENS_8epilogue10collective6detail29Sm90TmaWarpSpecializedAdapterINS1P_15DefaultEpilogueINS_10tfloat32_tESK_SK_NS1O_6thread17LinearCombinationIS1T_Li1EffLNS1U_9ScaleType4KindE0ELNS_15FloatRoundStyleE2ES1T_EENS1_15EpilogueDefaultEEEEEvvEEEEvNT_6ParamsE --------------------------
	.section	.nv.info._ZN7cutlass13device_kernelINS_4gemm6kernel13GemmUniversalIN4cute5tupleIJiiiiEEENS1_10collective13CollectiveMmaINS1_39MainloopSm90TmaGmmaRmemAWarpSpecializedILi4ENS5_IJNS4_1CILi1EEESB_SB_EEENS1_35KernelTmaWarpSpecializedCooperativeEEENS5_IJNSA_ILi256EEENSA_ILi128EEENSA_ILi32EEEEEEfNS5_IJSB_llEEEfNS5_IJlSB_lEEENS4_8TiledMMAINS4_8MMA_AtomIJNS4_4SM904GMMA30MMA_64x128x8_F32TF32TF32_RS_TNILNSO_7ScaleInE1ELSQ_1EEEEEENS4_6LayoutINS5_IJNSA_ILi2EEESB_SB_EEENS5_IJSB_NSA_ILi0EEESW_EEEEENS5_IJNS4_10UnderscoreESZ_SZ_EEEEENS4_13SM90_TMA_LOADENS4_14ComposedLayoutINS4_7SwizzleILi1ELi4ELi3EEENS4_18smem_ptr_flag_bitsILi32EEENST_INS5_IJNSA_ILi8EEES18_EEENS5_IJSB_S18_EEEEEEENS4_9Copy_AtomIJNS4_39AutoVectorizingCopyWithAssumedAlignmentILi128EEEfEEENS4_8identityES12_NS13_INS14_ILi3ELi4ELi3EEES17_NST_INS5_IJS18_SH_EEENS5_IJSH_SB_EEEEEEEvS1H_EENS_8epilogue10collective6detail29Sm90TmaWarpSpecializedAdapterINS1P_15DefaultEpilogueINS_10tfloat32_tESK_SK_NS1O_6thread17LinearCombinationIS1T_Li1EffLNS1U_9ScaleType4KindE0ELNS_15FloatRoundStyleE2ES1T_EENS1_15EpilogueDefaultEEEEEvvEEEEvNT_6ParamsE,"",@"SHT_CUDA_INFO"
	.sectionflags	@""
	.align	4


	//----- nvinfo : EIATTR_CUDA_API_VERSION
	.align		4
        /*0000*/ 	.byte	0x04, 0x37
        /*0002*/ 	.short	(.L_22 - .L_21)
.L_21:
        /*0004*/ 	.word	0x00000082


	//----- nvinfo : EIATTR_KPARAM_INFO
	.align		4
.L_22:
        /*0008*/ 	.byte	0x04, 0x17
        /*000a*/ 	.short	(.L_24 - .L_23)
.L_23:
        /*000c*/ 	.word	0x00000000
        /*0010*/ 	.short	0x0000
        /*0012*/ 	.short	0x0070
        /*0014*/ 	.byte	0x00, 0xf0, 0x01, 0x10


	//----- nvinfo : EIATTR_SPARSE_MMA_MASK
	.align		4
.L_24:
        /*0018*/ 	.byte	0x03, 0x50
        /*001a*/ 	.short	0x0000


	//----- nvinfo : EIATTR_MAXREG_COUNT
	.align		4
        /*001c*/ 	.byte	0x03, 0x1b
        /*001e*/ 	.short	0x00a8


	//----- nvinfo : EIATTR_NUM_BARRIERS
	.align		4
        /*0020*/ 	.byte	0x02, 0x4c
        /*0022*/ 	.byte	0x01
	.zero		1


	//----- nvinfo : EIATTR_EXTERNS
	.align		4
        /*0024*/ 	.byte	0x04, 0x0f
        /*0026*/ 	.short	(.L_26 - .L_25)


	//   ....[0]....
	.align		4
.L_25:
        /*0028*/ 	.word	index@(__assertfail)


	//----- nvinfo : EIATTR_ANNOTATIONS
	.align		4
.L_26:
        /*002c*/ 	.byte	0x04, 0x55
        /*002e*/ 	.short	(.L_28 - .L_27)


	//   ....[0]....
.L_27:
        /*0030*/ 	.word	0x00000001
        /*0034*/ 	.byte	0x90, 0x05, 0x00, 0x00, 0x01, 0x00, 0x00, 0x00, 0xb0, 0x05, 0x00, 0x00, 0x01, 0x00, 0x00, 0x00
        /* <DEDUP_REMOVED lines=33> */
        /*0254*/ 	.byte	0x90, 0xd9, 0x00, 0x00, 0x01, 0x00, 0x00, 0x00, 0xa0, 0xd9, 0x00, 0x00


	//----- nvinfo : EIATTR_MERCURY_ISA_VERSION
	.align		4
.L_28:
        /*0260*/ 	.byte	0x03, 0x5f
        /*0262*/ 	.short	0x0101


	//----- nvinfo : EIATTR_INT_WARP_WIDE_INSTR_OFFSETS
	.align		4
        /*0264*/ 	.byte	0x04, 0x31
        /*0266*/ 	.short	(.L_30 - .L_29)


	//   ....[0]....
.L_29:
        /*0268*/ 	.word	0x000003f0


	//   ....[1]....
        /*026c*/ 	.word	0x00000400


	//   ....[2]....
        /*0270*/ 	.word	0x000004d0


	//----- nvinfo : EIATTR_COOP_GROUP_MASK_REGIDS
	.align		4
.L_30:
        /*0274*/ 	.byte	0x04, 0x29
        /*0276*/ 	.short	(.L_32 - .L_31)


	//   ....[0]....
.L_31:
        /*0278*/ 	.word	0xffffffff


	//   ....[1]....
        /*027c*/ 	.word	0xffffffff


	//   ....[2]....
        /*0280*/ 	.word	0xffffffff


	//   ....[3]....
        /*0284*/ 	.word	0xffffffff


	//   ....[4]....
        /*0288*/ 	.word	0x0500000f


	//----- nvinfo : EIATTR_COOP_GROUP_INSTR_OFFSETS
	.align		4
.L_32:
        /*028c*/ 	.byte	0x04, 0x28
        /*028e*/ 	.short	(.L_34 - .L_33)


	//   ....[0]....
.L_33:
        /*0290*/ 	.word	0x00000070


	//   ....[1]....
        /*0294*/ 	.word	0x00000080


	//   ....[2]....
        /*0298*/ 	.word	0x00000140


	//   ....[3]....
        /*029c*/ 	.word	0x000002d0


	//   ....[4]....
        /*02a0*/ 	.word	0x0000dc60


	//----- nvinfo : EIATTR_REG_RECONFIG
	.align		4
.L_34:
        /*02a4*/ 	.byte	0x01, 0x54
	.zero		2


	//----- nvinfo : EIATTR_SYSCALL_OFFSETS
	.align		4
        /*02a8*/ 	.byte	0x04, 0x46
        /*02aa*/ 	.short	(.L_36 - .L_35)


	//   ....[0]....
.L_35:
        /*02ac*/ 	.word	0x00001110


	//   ....[1]....
        /*02b0*/ 	.word	0x00001240


	//   ....[2]....
        /*02b4*/ 	.word	0x00001330


	//   ....[3]....
        /*02b8*/ 	.word	0x0000c1b0


	//   ....[4]....
        /*02bc*/ 	.word	0x0000c2e0


	//----- nvinfo : EIATTR_MBARRIER_INSTR_OFFSETS
	.align		4
.L_36:
        /*02c0*/ 	.byte	0x04, 0x39
        /*02c2*/ 	.short	(.L_38 - .L_37)


	//   ....[0]....
.L_37:
        /*02c4*/ 	.word	0x00000240
        /*02c8*/ 	.word	0x000000ff
        /*02cc*/ 	.word	0x00000000
        /*02d0*/ 	.short	0x0100
        /*02d2*/ 	.byte	0x08
	.zero		1


	//   ....[1]....
        /*02d4*/ 	.word	0x00000250
        /*02d8*/ 	.word	0x000000ff
        /*02dc*/ 	.word	0x00000020
        /*02e0*/ 	.short	0x0100
        /*02e2*/ 	.byte	0x08
	.zero		1


	//   ....[2]....
        /*02e4*/ 	.word	0x00000260
        /*02e8*/ 	.word	0x000000ff
        /*02ec*/ 	.word	0x00000008
        /*02f0*/ 	.short	0x0100
        /*02f2*/ 	.byte	0x08
	.zero		1


	//   ....[3]....
        /*02f4*/ 	.word	0x00000270
        /*02f8*/ 	.word	0x000000ff
        /*02fc*/ 	.word	0x00000028
        /*0300*/ 	.short	0x0100
        /*0302*/ 	.byte	0x08
	.zero		1


	//   ....[4]....
        /*0304*/ 	.word	0x00000280
        /*0308*/ 	.word	0x000000ff
        /*030c*/ 	.word	0x00000010
        /*0310*/ 	.short	0x0100
        /*0312*/ 	.byte	0x08
	.zero		1


	//   ....[5]....
        /*0314*/ 	.word	0x00000290
        /*0318*/ 	.word	0x000000ff
        /*031c*/ 	.word	0x00000030
        /*0320*/ 	.short	0x0100
        /*0322*/ 	.byte	0x08
	.zero		1


	//   ....[6]....
        /*0324*/ 	.word	0x000002a0
        /*0328*/ 	.word	0x000000ff
        /*032c*/ 	.word	0x00000018
        /*0330*/ 	.short	0x0100
        /*0332*/ 	.byte	0x08
	.zero		1


	//   ....[7]....
        /*0334*/ 	.word	0x000002b0
        /*0338*/ 	.word	0x000000ff
        /*033c*/ 	.word	0x00000038
        /*0340*/ 	.short	0x0100
        /*0342*/ 	.byte	0x08
	.zero		1


	//   ....[8]....
        /*0344*/ 	.word	0x00000540
        /*0348*/ 	.word	0x000000ff
        /*034c*/ 	.word	0x00000050
        /*0350*/ 	.short	0x0100
        /*0352*/ 	.byte	0x06
	.zero		1


	//   ....[9]....
        /*0354*/ 	.word	0x000005d0
        /*0358*/ 	.word	0x000000ff
        /*035c*/ 	.word	0x00000058
        /*0360*/ 	.short	0x0100
        /*0362*/ 	.byte	0x06
	.zero		1


	//   ....[10]....
        /*0364*/ 	.word	0x00001400
        /*0368*/ 	.word	0x00000003
        /*036c*/ 	.word	0x00000000
        /*0370*/ 	.short	0x010a
        /*0372*/ 	.byte	0x3f
	.zero		1


	//   ....[11]....
        /*0374*/ 	.word	0x00001440
        /*0378*/ 	.word	0x00000003
        /*037c*/ 	.word	0x00000000
        /*0380*/ 	.short	0x010a
        /*0382*/ 	.byte	0x3f
	.zero		1


	//   ....[12]....
        /*0384*/ 	.word	0x00001650
        /*0388*/ 	.word	0x00000003
        /*038c*/ 	.word	0x00000000
        /*0390*/ 	.short	0x010a
        /*0392*/ 	.byte	0x3f
	.zero		1


	//   ....[13]....
        /*0394*/ 	.word	0x00001b70
        /*0398*/ 	.word	0x00000003
        /*039c*/ 	.word	0x00000000
        /*03a0*/ 	.short	0x010a
        /*03a2*/ 	.byte	0x3f
	.zero		1


	//   ....[14]....
        /*03a4*/ 	.word	0x00001e30
        /*03a8*/ 	.word	0x0000000c
        /*03ac*/ 	.word	0x00000000
        /*03b0*/ 	.short	0x010a
        /*03b2*/ 	.byte	0x3f
	.zero		1


	//   ....[15]....
        /*03b4*/ 	.word	0x00002140
        /*03b8*/ 	.word	0x000000ff
        /*03bc*/ 	.word	0x00000000
        /*03c0*/ 	.short	0x0101
        /*03c2*/ 	.byte	0x06
	.zero		1


	//   ....[16]....
        /*03c4*/ 	.word	0x00002330
        /*03c8*/ 	.word	0x0000000c
        /*03cc*/ 	.word	0x00000000
        /*03d0*/ 	.short	0x010a
        /*03d2*/ 	.byte	0x3f
	.zero		1


	//   ....[17]....
        /*03d4*/ 	.word	0x00002820
        /*03d8*/ 	.word	0x000000ff
        /*03dc*/ 	.word	0x00000000
        /*03e0*/ 	.short	0x0101
        /*03e2*/ 	.byte	0x04
	.zero		1


	//   ....[18]....
        /*03e4*/ 	.word	0x00002b10
        /*03e8*/ 	.word	0x000000ff
        /*03ec*/ 	.word	0x00000000
        /*03f0*/ 	.short	0x0101
        /*03f2*/ 	.byte	0x04
	.zero		1


	//   ....[19]....
        /*03f4*/ 	.word	0x0000c5e0
        /*03f8*/ 	.word	0x00000024
        /*03fc*/ 	.word	0x00000020
        /*0400*/ 	.short	0x010a
        /*0402*/ 	.byte	0x3f
	.zero		1


	//   ....[20]....
        /*0404*/ 	.word	0x0000d250
        /*0408*/ 	.word	0x00000003
        /*040c*/ 	.word	0x00000058
        /*0410*/ 	.short	0x0101
        /*0412*/ 	.byte	0x3f
	.zero		1


	//   ....[21]....
        /*0414*/ 	.word	0x0000da30
        /*0418*/ 	.word	0x00000007
        /*041c*/ 	.word	0x00000000
        /*0420*/ 	.short	0x010a
        /*0422*/ 	.byte	0x3f
	.zero		1


	//   ....[22]....
        /*0424*/ 	.word	0x0000daa0
        /*0428*/ 	.word	0x00000008
        /*042c*/ 	.word	0x00000000
        /*0430*/ 	.short	0x010a
        /*0432*/ 	.byte	0x3f
	.zero		1


	//   ....[23]....
        /*0434*/ 	.word	0x0000db30
        /*0438*/ 	.word	0x0000000b
        /*043c*/ 	.word	0x00000000
        /*0440*/ 	.short	0x010a
        /*0442*/ 	.byte	0x3f
	.zero		1


	//   ....[24]....
        /*0444*/ 	.word	0x0000dbc0
        /*0448*/ 	.word	0x00000003
        /*044c*/ 	.word	0x00000000
        /*0450*/ 	.short	0x010a
        /*0452*/ 	.byte	0x3f
	.zero		1


	//   ....[25]....
        /*0454*/ 	.word	0x0000dc90
        /*0458*/ 	.word	0x00000003
        /*045c*/ 	.word	0x00000000
        /*0460*/ 	.short	0x010a
        /*0462*/ 	.byte	0x3f
	.zero		1


	//   ....[26]....
        /*0464*/ 	.word	0x0000dce0
        /*0468*/ 	.word	0x00000003
        /*046c*/ 	.word	0x00000000
        /*0470*/ 	.short	0x010a
        /*0472*/ 	.byte	0x3f
	.zero		1


	//   ....[27]....
        /*0474*/ 	.word	0x0000dd30
        /*0478*/ 	.word	0x0000000c
        /*047c*/ 	.word	0x00000000
        /*0480*/ 	.short	0x010a
        /*0482*/ 	.byte	0x3f
	.zero		1


	//   ....[28]....
        /*0484*/ 	.word	0x0000de00
        /*0488*/ 	.word	0x00000024
        /*048c*/ 	.word	0x00000020
        /*0490*/ 	.short	0x010a
        /*0492*/ 	.byte	0x3f
	.zero		1


	//   ....[29]....
        /*0494*/ 	.word	0x0000ded0
        /*0498*/ 	.word	0x00000007
        /*049c*/ 	.word	0x00000000
        /*04a0*/ 	.short	0x010a
        /*04a2*/ 	.byte	0x3f
	.zero		1


	//   ....[30]....
        /*04a4*/ 	.word	0x0000df20
        /*04a8*/ 	.word	0x00000008
        /*04ac*/ 	.word	0x00000000
        /*04b0*/ 	.short	0x010a
        /*04b2*/ 	.byte	0x3f
	.zero		1


	//   ....[31]....
        /*04b4*/ 	.word	0x0000df70
        /*04b8*/ 	.word	0x0000000b
        /*04bc*/ 	.word	0x00000000
        /*04c0*/ 	.short	0x010a
        /*04c2*/ 	.byte	0x3f
	.zero		1


	//----- nvinfo : EIATTR_NUM_MBARRIERS
	.align		4
.L_38:
        /*04c4*/ 	.byte	0x03, 0x38
        /*04c6*/ 	.short	0x000a


	//----- nvinfo : EIATTR_EXIT_INSTR_OFFSETS
	.align		4
        /*04c8*/ 	.byte	0x04, 0x1c
        /*04ca*/ 	.short	(.L_40 - .L_39)


	//   ....[0]....
.L_39:
        /*04cc*/ 	.word	0x00000620


	//   ....[1]....
        /*04d0*/ 	.word	0x00000f20


	//   ....[2]....
        /*04d4*/ 	.word	0x0000b690


	//   ....[3]....
        /*04d8*/ 	.word	0x0000bd20


	//   ....[4]....
        /*04dc*/ 	.word	0x0000dc10


	//----- nvinfo : EIATTR_MAX_THREADS
	.align		4
.L_40:
        /*04e0*/ 	.byte	0x04, 0x05
        /*04e2*/ 	.short	(.L_42 - .L_41)
.L_41:
        /*04e4*/ 	.word	0x00000180
        /*04e8*/ 	.word	0x00000001
        /*04ec*/ 	.word	0x00000001


	//----- nvinfo : EIATTR_CRS_STACK_SIZE
	.align		4
.L_42:
        /*04f0*/ 	.byte	0x04, 0x1e
        /*04f2*/ 	.short	(.L_44 - .L_43)
.L_43:
        /*04f4*/ 	.word	0x00000000


	//----- nvinfo : EIATTR_CBANK_PARAM_SIZE
	.align		4
.L_44:
        /*04f8*/ 	.byte	0x03, 0x19
        /*04fa*/ 	.short	0x0470


	//----- nvinfo : EIATTR_PARAM_CBANK
	.align		4
        /*04fc*/ 	.byte	0x04, 0x0a
        /*04fe*/ 	.short	(.L_46 - .L_45)
	.align		4
.L_45:
        /*0500*/ 	.word	index@(.nv.constant0._ZN7cutlass13device_kernelINS_4gemm6kernel13GemmUniversalIN4cute5tupleIJiiiiEEENS1_10collective13CollectiveMmaINS1_39MainloopSm90TmaGmmaRmemAWarpSpecializedILi4ENS5_IJNS4_1CILi1EEESB_SB_EEENS1_35KernelTmaWarpSpecializedCooperativeEEENS5_IJNSA_ILi256EEENSA_ILi128EEENSA_ILi32EEEEEEfNS5_IJSB_llEEEfNS5_IJlSB_lEEENS4_8TiledMMAINS4_8MMA_AtomIJNS4_4SM904GMMA30MMA_64x128x8_F32TF32TF32_RS_TNILNSO_7ScaleInE1ELSQ_1EEEEEENS4_6LayoutINS5_IJNSA_ILi2EEESB_SB_EEENS5_IJSB_NSA_ILi0EEESW_EEEEENS5_IJNS4_10UnderscoreESZ_SZ_EEEEENS4_13SM90_TMA_LOADENS4_14ComposedLayoutINS4_7SwizzleILi1ELi4ELi3EEENS4_18smem_ptr_flag_bitsILi32EEENST_INS5_IJNSA_ILi8EEES18_EEENS5_IJSB_S18_EEEEEEENS4_9Copy_AtomIJNS4_39AutoVectorizingCopyWithAssumedAlignmentILi128EEEfEEENS4_8identityES12_NS13_INS14_ILi3ELi4ELi3EEES17_NST_INS5_IJS18_SH_EEENS5_IJSH_SB_EEEEEEEvS1H_EENS_8epilogue10collective6detail29Sm90TmaWarpSpecializedAdapterINS1P_15DefaultEpilogueINS_10tfloat32_tESK_SK_NS1O_6thread17LinearCombinationIS1T_Li1EffLNS1U_9ScaleType4KindE0ELNS_15FloatRoundStyleE2ES1T_EENS1_15EpilogueDefaultEEEEEvvEEEEvNT_6ParamsE)
        /*0504*/ 	.short	0x0210
        /*0506*/ 	.short	0x0470


	//----- nvinfo : EIATTR_SW_WAR
	.align		4
.L_46:
        /*0508*/ 	.byte	0x04, 0x36
        /*050a*/ 	.short	(.L_48 - .L_47)
.L_47:
        /*050c*/ 	.word	0x00000008
.L_48:


//--------------------- .nv.callgraph             --------------------------
	.section	.nv.callgraph,"",@"SHT_CUDA_CALLGRAPH"
	.align	4
	.sectionentsize	8
	.align		4
        /*0000*/ 	.word	0x00000000
	.align		4
        /*0004*/ 	.word	0xffffffff
	.align		4
        /*0008*/ 	.word	index@(_ZN7cutlass13device_kernelINS_4gemm6kernel13GemmUniversalIN4cute5tupleIJiiiiEEENS1_10collective13CollectiveMmaINS1_39MainloopSm90TmaGmmaRmemAWarpSpecializedILi4ENS5_IJNS4_1CILi1EEESB_SB_EEENS1_35KernelTmaWarpSpecializedCooperativeEEENS5_IJNSA_ILi256EEENSA_ILi128EEENSA_ILi32EEEEEEfNS5_IJSB_llEEEfNS5_IJlSB_lEEENS4_8TiledMMAINS4_8MMA_AtomIJNS4_4SM904GMMA30MMA_64x128x8_F32TF32TF32_RS_TNILNSO_7ScaleInE1ELSQ_1EEEEEENS4_6LayoutINS5_IJNSA_ILi2EEESB_SB_EEENS5_IJSB_NSA_ILi0EEESW_EEEEENS5_IJNS4_10UnderscoreESZ_SZ_EEEEENS4_13SM90_TMA_LOADENS4_14ComposedLayoutINS4_7SwizzleILi1ELi4ELi3EEENS4_18smem_ptr_flag_bitsILi32EEENST_INS5_IJNSA_ILi8EEES18_EEENS5_IJSB_S18_EEEEEEENS4_9Copy_AtomIJNS4_39AutoVectorizingCopyWithAssumedAlignmentILi128EEEfEEENS4_8identityES12_NS13_INS14_ILi3ELi4ELi3EEES17_NST_INS5_IJS18_SH_EEENS5_IJSH_SB_EEEEEEEvS1H_EENS_8epilogue10collective6detail29Sm90TmaWarpSpecializedAdapterINS1P_15DefaultEpilogueINS_10tfloat32_tESK_SK_NS1O_6thread17LinearCombinationIS1T_Li1EffLNS1U_9ScaleType4KindE0ELNS_15FloatRoundStyleE2ES1T_EENS1_15EpilogueDefaultEEEEEvvEEEEvNT_6ParamsE)
	.align		4
        /*000c*/ 	.word	index@(__assertfail)
	.align		4
        /*0010*/ 	.word	0x00000000
	.align		4
        /*0014*/ 	.word	0xfffffffe
	.align		4
        /*0018*/ 	.word	0x00000000
	.align		4
        /*001c*/ 	.word	0xfffffffd
	.align		4
        /*0020*/ 	.word	0x00000000
	.align		4
        /*0024*/ 	.word	0xfffffffc


//--------------------- .nv.constant4             --------------------------
	.section	.nv.constant4,"a",@progbits
	.align	8
	.align		8
.nv.constant4:
        /*0000*/ 	.dword	__assertfail
	.align		8
        /*0008*/ 	.dword	__unnamed_1
	.align		8
        /*0010*/ 	.dword	__unnamed_2
	.align		8
        /*0018*/ 	.dword	_ZN39_INTERNAL_1d3c2f85_4_k_cu_13821147_32374cuda3std3__45__cpo5beginE
	.align		8
        /*0020*/ 	.dword	_ZN39_INTERNAL_1d3c2f85_4_k_cu_13821147_32374cuda3std3__45__cpo3endE
	.align		8
        /*0028*/ 	.dword	_ZN39_INTERNAL_1d3c2f85_4_k_cu_13821147_32374cuda3std3__45__cpo6cbeginE
	.align		8
        /*0030*/ 	.dword	_ZN39_INTERNAL_1d3c2f85_4_k_cu_13821147_32374cuda3std3__45__cpo4cendE
	.align		8
        /*0038*/ 	.dword	_ZN39_INTERNAL_1d3c2f85_4_k_cu_13821147_32374cuda3std3__441_GLOBAL__N__1d3c2f85_4_k_cu_13821147_32376ignoreE
	.align		8
        /*0040*/ 	.dword	_ZN39_INTERNAL_1d3c2f85_4_k_cu_13821147_32374cuda3std3__419piecewise_constructE
	.align		8
        /*0048*/ 	.dword	_ZN39_INTERNAL_1d3c2f85_4_k_cu_13821147_32374cuda3std3__48in_placeE
	.align		8
        /*0050*/ 	.dword	_ZN39_INTERNAL_1d3c2f85_4_k_cu_13821147_32374cuda3std6ranges3__45__cpo4swapE
	.align		8
        /*0058*/ 	.dword	_ZN39_INTERNAL_1d3c2f85_4_k_cu_13821147_32374cuda3std6ranges3__45__cpo9iter_moveE
	.align		8
        /*0060*/ 	.dword	_ZN39_INTERNAL_1d3c2f85_4_k_cu_13821147_32374cute7productE
	.align		8
        /*0068*/ 	.dword	_ZN39_INTERNAL_1d3c2f85_4_k_cu_13821147_32374cute1_E
	.align		8
        /*0070*/ 	.dword	$str$24
	.align		8
        /*0078*/ 	.dword	$str$25


//--------------------- .text._ZN7cutlass13device_kernelINS_4gemm6kernel13GemmUniversalIN4cute5tupleIJiiiiEEENS1_10collective13CollectiveMmaINS1_39MainloopSm90TmaGmmaRmemAWarpSpecializedILi4ENS5_IJNS4_1CILi1EEESB_SB_EEENS1_35KernelTmaWarpSpecializedCooperativeEEENS5_IJNSA_ILi256EEENSA_ILi128EEENSA_ILi32EEEEEEfNS5_IJSB_llEEEfNS5_IJlSB_lEEENS4_8TiledMMAINS4_8MMA_AtomIJNS4_4SM904GMMA30MMA_64x128x8_F32TF32TF32_RS_TNILNSO_7ScaleInE1ELSQ_1EEEEEENS4_6LayoutINS5_IJNSA_ILi2EEESB_SB_EEENS5_IJSB_NSA_ILi0EEESW_EEEEENS5_IJNS4_10UnderscoreESZ_SZ_EEEEENS4_13SM90_TMA_LOADENS4_14ComposedLayoutINS4_7SwizzleILi1ELi4ELi3EEENS4_18smem_ptr_flag_bitsILi32EEENST_INS5_IJNSA_ILi8EEES18_EEENS5_IJSB_S18_EEEEEEENS4_9Copy_AtomIJNS4_39AutoVectorizingCopyWithAssumedAlignmentILi128EEEfEEENS4_8identityES12_NS13_INS14_ILi3ELi4ELi3EEES17_NST_INS5_IJS18_SH_EEENS5_IJSH_SB_EEEEEEEvS1H_EENS_8epilogue10collective6detail29Sm90TmaWarpSpecializedAdapterINS1P_15DefaultEpilogueINS_10tfloat32_tESK_SK_NS1O_6thread17LinearCombinationIS1T_Li1EffLNS1U_9ScaleType4KindE0ELNS_15FloatRoundStyleE2ES1T_EENS1_15EpilogueDefaultEEEEEvvEEEEvNT_6ParamsE --------------------------
	.section	.text._ZN7cutlass13device_kernelINS_4gemm6kernel13GemmUniversalIN4cute5tupleIJiiiiEEENS1_10collective13CollectiveMmaINS1_39MainloopSm90TmaGmmaRmemAWarpSpecializedILi4ENS5_IJNS4_1CILi1EEESB_SB_EEENS1_35KernelTmaWarpSpecializedCooperativeEEENS5_IJNSA_ILi256EEENSA_ILi128EEENSA_ILi32EEEEEEfNS5_IJSB_llEEEfNS5_IJlSB_lEEENS4_8TiledMMAINS4_8MMA_AtomIJNS4_4SM904GMMA30MMA_64x128x8_F32TF32TF32_RS_TNILNSO_7ScaleInE1ELSQ_1EEEEEENS4_6LayoutINS5_IJNSA_ILi2EEESB_SB_EEENS5_IJSB_NSA_ILi0EEESW_EEEEENS5_IJNS4_10UnderscoreESZ_SZ_EEEEENS4_13SM90_TMA_LOADENS4_14ComposedLayoutINS4_7SwizzleILi1ELi4ELi3EEENS4_18smem_ptr_flag_bitsILi32EEENST_INS5_IJNSA_ILi8EEES18_EEENS5_IJSB_S18_EEEEEEENS4_9Copy_AtomIJNS4_39AutoVectorizingCopyWithAssumedAlignmentILi128EEEfEEENS4_8identityES12_NS13_INS14_ILi3ELi4ELi3EEES17_NST_INS5_IJS18_SH_EEENS5_IJSH_SB_EEEEEEEvS1H_EENS_8epilogue10collective6detail29Sm90TmaWarpSpecializedAdapterINS1P_15DefaultEpilogueINS_10tfloat32_tESK_SK_NS1O_6thread17LinearCombinationIS1T_Li1EffLNS1U_9ScaleType4KindE0ELNS_15FloatRoundStyleE2ES1T_EENS1_15EpilogueDefaultEEEEEvvEEEEvNT_6ParamsE,"ax",@progbits
	.align	128
.text._ZN7cutlass13device_kernelINS_4gemm6kernel13GemmUniversalIN4cute5tupleIJiiiiEEENS1_10collective13CollectiveMmaINS1_39MainloopSm90TmaGmmaRmemAWarpSpecializedILi4ENS5_IJNS4_1CILi1EEESB_SB_EEENS1_35KernelTmaWarpSpecializedCooperativeEEENS5_IJNSA_ILi256EEENSA_ILi128EEENSA_ILi32EEEEEEfNS5_IJSB_llEEEfNS5_IJlSB_lEEENS4_8TiledMMAINS4_8MMA_AtomIJNS4_4SM904GMMA30MMA_64x128x8_F32TF32TF32_RS_TNILNSO_7ScaleInE1ELSQ_1EEEEEENS4_6LayoutINS5_IJNSA_ILi2EEESB_SB_EEENS5_IJSB_NSA_ILi0EEESW_EEEEENS5_IJNS4_10UnderscoreESZ_SZ_EEEEENS4_13SM90_TMA_LOADENS4_14ComposedLayoutINS4_7SwizzleILi1ELi4ELi3EEENS4_18smem_ptr_flag_bitsILi32EEENST_INS5_IJNSA_ILi8EEES18_EEENS5_IJSB_S18_EEEEEEENS4_9Copy_AtomIJNS4_39AutoVectorizingCopyWithAssumedAlignmentILi128EEEfEEENS4_8identityES12_NS13_INS14_ILi3ELi4ELi3EEES17_NST_INS5_IJS18_SH_EEENS5_IJSH_SB_EEEEEEEvS1H_EENS_8epilogue10collective6detail29Sm90TmaWarpSpecializedAdapterINS1P_15DefaultEpilogueINS_10tfloat32_tESK_SK_NS1O_6thread17LinearCombinationIS1T_Li1EffLNS1U_9ScaleType4KindE0ELNS_15FloatRoundStyleE2ES1T_EENS1_15EpilogueDefaultEEEEEvvEEEEvNT_6ParamsE:
        .type           _ZN7cutlass13device_kernelINS_4gemm6kernel13GemmUniversalIN4cute5tupleIJiiiiEEENS1_10collective13CollectiveMmaINS1_39MainloopSm90TmaGmmaRmemAWarpSpecializedILi4ENS5_IJNS4_1CILi1EEESB_SB_EEENS1_35KernelTmaWarpSpecializedCooperativeEEENS5_IJNSA_ILi256EEENSA_ILi128EEENSA_ILi32EEEEEEfNS5_IJSB_llEEEfNS5_IJlSB_lEEENS4_8TiledMMAINS4_8MMA_AtomIJNS4_4SM904GMMA30MMA_64x128x8_F32TF32TF32_RS_TNILNSO_7ScaleInE1ELSQ_1EEEEEENS4_6LayoutINS5_IJNSA_ILi2EEESB_SB_EEENS5_IJSB_NSA_ILi0EEESW_EEEEENS5_IJNS4_10UnderscoreESZ_SZ_EEEEENS4_13SM90_TMA_LOADENS4_14ComposedLayoutINS4_7SwizzleILi1ELi4ELi3EEENS4_18smem_ptr_flag_bitsILi32EEENST_INS5_IJNSA_ILi8EEES18_EEENS5_IJSB_S18_EEEEEEENS4_9Copy_AtomIJNS4_39AutoVectorizingCopyWithAssumedAlignmentILi128EEEfEEENS4_8identityES12_NS13_INS14_ILi3ELi4ELi3EEES17_NST_INS5_IJS18_SH_EEENS5_IJSH_SB_EEEEEEEvS1H_EENS_8epilogue10collective6detail29Sm90TmaWarpSpecializedAdapterINS1P_15DefaultEpilogueINS_10tfloat32_tESK_SK_NS1O_6thread17LinearCombinationIS1T_Li1EffLNS1U_9ScaleType4KindE0ELNS_15FloatRoundStyleE2ES1T_EENS1_15EpilogueDefaultEEEEEvvEEEEvNT_6ParamsE,@function
        .size           _ZN7cutlass13device_kernelINS_4gemm6kernel13GemmUniversalIN4cute5tupleIJiiiiEEENS1_10collective13CollectiveMmaINS1_39MainloopSm90TmaGmmaRmemAWarpSpecializedILi4ENS5_IJNS4_1CILi1EEESB_SB_EEENS1_35KernelTmaWarpSpecializedCooperativeEEENS5_IJNSA_ILi256EEENSA_ILi128EEENSA_ILi32EEEEEEfNS5_IJSB_llEEEfNS5_IJlSB_lEEENS4_8TiledMMAINS4_8MMA_AtomIJNS4_4SM904GMMA30MMA_64x128x8_F32TF32TF32_RS_TNILNSO_7ScaleInE1ELSQ_1EEEEEENS4_6LayoutINS5_IJNSA_ILi2EEESB_SB_EEENS5_IJSB_NSA_ILi0EEESW_EEEEENS5_IJNS4_10UnderscoreESZ_SZ_EEEEENS4_13SM90_TMA_LOADENS4_14ComposedLayoutINS4_7SwizzleILi1ELi4ELi3EEENS4_18smem_ptr_flag_bitsILi32EEENST_INS5_IJNSA_ILi8EEES18_EEENS5_IJSB_S18_EEEEEEENS4_9Copy_AtomIJNS4_39AutoVectorizingCopyWithAssumedAlignmentILi128EEEfEEENS4_8identityES12_NS13_INS14_ILi3ELi4ELi3EEES17_NST_INS5_IJS18_SH_EEENS5_IJSH_SB_EEEEEEEvS1H_EENS_8epilogue10collective6detail29Sm90TmaWarpSpecializedAdapterINS1P_15DefaultEpilogueINS_10tfloat32_tESK_SK_NS1O_6thread17LinearCombinationIS1T_Li1EffLNS1U_9ScaleType4KindE0ELNS_15FloatRoundStyleE2ES1T_EENS1_15EpilogueDefaultEEEEEvvEEEEvNT_6ParamsE,(.L_x_335 - _ZN7cutlass13device_kernelINS_4gemm6kernel13GemmUniversalIN4cute5tupleIJiiiiEEENS1_10collective13CollectiveMmaINS1_39MainloopSm90TmaGmmaRmemAWarpSpecializedILi4ENS5_IJNS4_1CILi1EEESB_SB_EEENS1_35KernelTmaWarpSpecializedCooperativeEEENS5_IJNSA_ILi256EEENSA_ILi128EEENSA_ILi32EEEEEEfNS5_IJSB_llEEEfNS5_IJlSB_lEEENS4_8TiledMMAINS4_8MMA_AtomIJNS4_4SM904GMMA30MMA_64x128x8_F32TF32TF32_RS_TNILNSO_7ScaleInE1ELSQ_1EEEEEENS4_6LayoutINS5_IJNSA_ILi2EEESB_SB_EEENS5_IJSB_NSA_ILi0EEESW_EEEEENS5_IJNS4_10UnderscoreESZ_SZ_EEEEENS4_13SM90_TMA_LOADENS4_14ComposedLayoutINS4_7SwizzleILi1ELi4ELi3EEENS4_18smem_ptr_flag_bitsILi32EEENST_INS5_IJNSA_ILi8EEES18_EEENS5_IJSB_S18_EEEEEEENS4_9Copy_AtomIJNS4_39AutoVectorizingCopyWithAssumedAlignmentILi128EEEfEEENS4_8identityES12_NS13_INS14_ILi3ELi4ELi3EEES17_NST_INS5_IJS18_SH_EEENS5_IJSH_SB_EEEEEEEvS1H_EENS_8epilogue10collective6detail29Sm90TmaWarpSpecializedAdapterINS1P_15DefaultEpilogueINS_10tfloat32_tESK_SK_NS1O_6thread17LinearCombinationIS1T_Li1EffLNS1U_9ScaleType4KindE0ELNS_15FloatRoundStyleE2ES1T_EENS1_15EpilogueDefaultEEEEEvvEEEEvNT_6ParamsE)
        .other          _ZN7cutlass13device_kernelINS_4gemm6kernel13GemmUniversalIN4cute5tupleIJiiiiEEENS1_10collective13CollectiveMmaINS1_39MainloopSm90TmaGmmaRmemAWarpSpecializedILi4ENS5_IJNS4_1CILi1EEESB_SB_EEENS1_35KernelTmaWarpSpecializedCooperativeEEENS5_IJNSA_ILi256EEENSA_ILi128EEENSA_ILi32EEEEEEfNS5_IJSB_llEEEfNS5_IJlSB_lEEENS4_8TiledMMAINS4_8MMA_AtomIJNS4_4SM904GMMA30MMA_64x128x8_F32TF32TF32_RS_TNILNSO_7ScaleInE1ELSQ_1EEEEEENS4_6LayoutINS5_IJNSA_ILi2EEESB_SB_EEENS5_IJSB_NSA_ILi0EEESW_EEEEENS5_IJNS4_10UnderscoreESZ_SZ_EEEEENS4_13SM90_TMA_LOADENS4_14ComposedLayoutINS4_7SwizzleILi1ELi4ELi3EEENS4_18smem_ptr_flag_bitsILi32EEENST_INS5_IJNSA_ILi8EEES18_EEENS5_IJSB_S18_EEEEEEENS4_9Copy_AtomIJNS4_39AutoVectorizingCopyWithAssumedAlignmentILi128EEEfEEENS4_8identityES12_NS13_INS14_ILi3ELi4ELi3EEES17_NST_INS5_IJS18_SH_EEENS5_IJSH_SB_EEEEEEEvS1H_EENS_8epilogue10collective6detail29Sm90TmaWarpSpecializedAdapterINS1P_15DefaultEpilogueINS_10tfloat32_tESK_SK_NS1O_6thread17LinearCombinationIS1T_Li1EffLNS1U_9ScaleType4KindE0ELNS_15FloatRoundStyleE2ES1T_EENS1_15EpilogueDefaultEEEEEvvEEEEvNT_6ParamsE,@"STO_CUDA_ENTRY STV_DEFAULT"
_ZN7cutlass13device_kernelINS_4gemm6kernel13GemmUniversalIN4cute5tupleIJiiiiEEENS1_10collective13CollectiveMmaINS1_39MainloopSm90TmaGmmaRmemAWarpSpecializedILi4ENS5_IJNS4_1CILi1EEESB_SB_EEENS1_35KernelTmaWarpSpecializedCooperativeEEENS5_IJNSA_ILi256EEENSA_ILi128EEENSA_ILi32EEEEEEfNS5_IJSB_llEEEfNS5_IJlSB_lEEENS4_8TiledMMAINS4_8MMA_AtomIJNS4_4SM904GMMA30MMA_64x128x8_F32TF32TF32_RS_TNILNSO_7ScaleInE1ELSQ_1EEEEEENS4_6LayoutINS5_IJNSA_ILi2EEESB_SB_EEENS5_IJSB_NSA_ILi0EEESW_EEEEENS5_IJNS4_10UnderscoreESZ_SZ_EEEEENS4_13SM90_TMA_LOADENS4_14ComposedLayoutINS4_7SwizzleILi1ELi4ELi3EEENS4_18smem_ptr_flag_bitsILi32EEENST_INS5_IJNSA_ILi8EEES18_EEENS5_IJSB_S18_EEEEEEENS4_9Copy_AtomIJNS4_39AutoVectorizingCopyWithAssumedAlignmentILi128EEEfEEENS4_8identityES12_NS13_INS14_ILi3ELi4ELi3EEES17_NST_INS5_IJS18_SH_EEENS5_IJSH_SB_EEEEEEEvS1H_EENS_8epilogue10collective6detail29Sm90TmaWarpSpecializedAdapterINS1P_15DefaultEpilogueINS_10tfloat32_tESK_SK_NS1O_6thread17LinearCombinationIS1T_Li1EffLNS1U_9ScaleType4KindE0ELNS_15FloatRoundStyleE2ES1T_EENS1_15EpilogueDefaultEEEEEvvEEEEvNT_6ParamsE:
[----:B------:R-:W0:Y:S02]  /*0000*/  LDC R1, c[0x0][0x28] ;  /* 0x00000a00ff017b82 */ /* 0x000e240000000800 */
[----:B0-----:R-:W-:Y:S01]  /*0010*/  VIADD R1, R1, 0xffffffb8 ;  /* 0xffffffb801017836 */ /* 0x001fe20000000000 */
[----:B------:R-:W0:Y:S01]  /*0020*/  S2R R2, SR_TID.X ;  /* 0x0000000000027919 */ /* 0x000e220000002100 */
[----:B------:R-:W-:Y:S01]  /*0030*/  ELECT P0, URZ, PT ;  /* 0x00000000003f782f */ /* 0x000fe20003800000 */
[----:B------:R-:W-:Y:S01]  /*0040*/  BSSY B0, `(.L_x_0) ;  /* 0x000000f000007945 */ /* 0x000fe20003800000 */
[--C-:B0-----:R-:W-:Y:S02]  /*0050*/  SHF.R.U32.HI R0, RZ, 0x5, R2.reuse ;  /* 0x00000005ff007819 */ /* 0x101fe40000011602 */
[----:B------:R-:W-:-:S03]  /*0060*/  SHF.R.U32.HI R19, RZ, 0x7, R2 ;  /* 0x00000007ff137819 */ /* 0x000fc60000011602 */
[----:B------:R-:W0:Y:S04]  /*0070*/  SHFL.IDX PT, R3, R0, RZ, 0x1f ;  /* 0x00001fff00037589 */ /* 0x000e2800000e0000 */
[----:B------:R1:W2:Y:S01]  /*0080*/  SHFL.IDX PT, R5, R19, RZ, 0x1f ;  /* 0x00001fff13057589 */ /* 0x0002a200000e0000 */
[----:B0-----:R-:W-:-:S13]  /*0090*/  ISETP.NE.OR P0, PT, R3, RZ, !P0 ;  /* 0x000000ff0300720c */ /* 0x001fda0004705670 */
[----:B-12---:R-:W-:Y:S05]  /*00a0*/  @P0 BRA `(.L_x_1) ;  /* 0x0000000000200947 */ /* 0x006fea0003800000 */
[----:B------:R-:W-:Y:S02]  /*00b0*/  ULDC.64 UR4, c[0x0][0x198] ;  /* 0x0000660000047ab9 */ /* 0x000fe40000000a00 */
[----:B------:R-:W-:Y:S02]  /*00c0*/  UIADD3 UR6, UP0, UR4, 0xf0, URZ ;  /* 0x000000f004067890 */ /* 0x000fe4000ff1e03f */
[----:B------:R-:W-:Y:S02]  /*00d0*/  UIADD3 UR4, UP1, UR4, 0x1f0, URZ ;  /* 0x000001f004047890 */ /* 0x000fe4000ff3e03f */
[----:B------:R-:W-:Y:S02]  /*00e0*/  UIADD3.X UR7, URZ, UR5, URZ, UP0, !UPT ;  /* 0x000000053f077290 */ /* 0x000fe400087fe43f */
[----:B------:R-:W-:-:S07]  /*00f0*/  UIADD3.X UR5, URZ, UR5, URZ, UP1, !UPT ;  /* 0x000000053f057290 */ /* 0x000fce0008ffe43f */
[----:B------:R0:W-:Y:S02]  /*0100*/  UTMACCTL.PF [UR6] ;  /* 0x00000000060079b9 */ /* 0x0001e40008040000 */
[----:B------:R0:W-:Y:S02]  /*0110*/  UTMACCTL.PF [UR4] ;  /* 0x00000000040079b9 */ /* 0x0001e40008040000 */
[----:B0-----:R-:W-:Y:S01]  /*0120*/  NOP ;  /* 0x0000000000007918 */ /* 0x001fe20000000000 */
.L_x_1:
[----:B------:R-:W-:Y:S05]  /*0130*/  BSYNC B0 ;  /* 0x0000000000007941 */ /* 0x000fea0003800000 */
.L_x_0:
[----:B------:R-:W0:Y:S02]  /*0140*/  SHFL.IDX PT, R2, R0, RZ, 0x1f ;  /* 0x00001fff00027589 */ /* 0x000e2400000e0000 */
[----:B0-----:R-:W-:-:S13]  /*0150*/  ISETP.NE.AND P0, PT, R2, RZ, PT ;  /* 0x000000ff0200720c */ /* 0x001fda0003f05270 */
[----:B------:R-:W-:Y:S05]  /*0160*/  @P0 BRA `(.L_x_2) ;  /* 0x0000000000580947 */ /* 0x000fea0003800000 */
[----:B------:R-:W0:Y:S01]  /*0170*/  S2UR UR8, SR_CgaCtaId ;  /* 0x00000000000879c3 */ /* 0x000e220000008800 */
[----:B------:R-:W-:Y:S01]  /*0180*/  UMOV UR4, 0x400 ;  /* 0x0000040000047882 */ /* 0x000fe20000000000 */
[----:B------:R-:W-:Y:S01]  /*0190*/  UMOV UR5, 0x1 ;  /* 0x0000000100057882 */ /* 0x000fe20000000000 */
[----:B------:R-:W-:Y:S01]  /*01a0*/  UMOV UR6, 0x100 ;  /* 0x0000010000067882 */ /* 0x000fe20000000000 */
[----:B------:R-:W-:Y:S01]  /*01b0*/  ELECT P0, URZ, PT ;  /* 0x00000000003f782f */ /* 0x000fe20003800000 */
[----:B------:R-:W-:-:S04]  /*01c0*/  UIADD3 UR6, -UR6, 0x100000, URZ ;  /* 0x0010000006067890 */ /* 0x000fc8000fffe13f */
[----:B------:R-:W-:Y:S02]  /*01d0*/  USHF.L.U32 UR7, UR6, 0xb, URZ ;  /* 0x0000000b06077899 */ /* 0x000fe4000800063f */
[----:B------:R-:W-:Y:S02]  /*01e0*/  USHF.L.U32 UR6, UR6, 0x1, URZ ;  /* 0x0000000106067899 */ /* 0x000fe4000800063f */
[----:B0-----:R-:W-:Y:S02]  /*01f0*/  ULEA UR8, UR8, UR4, 0x18 ;  /* 0x0000000408087291 */ /* 0x001fe4000f8ec03f */
[----:B------:R-:W-:-:S04]  /*0200*/  UIADD3 UR4, -UR5, 0x100000, URZ ;  /* 0x0010000005047890 */ /* 0x000fc8000fffe13f */
[----:B------:R-:W-:Y:S02]  /*0210*/  USHF.L.U32 UR5, UR4, 0xb, URZ ;  /* 0x0000000b04057899 */ /* 0x000fe4000800063f */
[----:B------:R-:W-:Y:S01]  /*0220*/  USHF.L.U32 UR4, UR4, 0x1, URZ ;  /* 0x0000000104047899 */ /* 0x000fe2000800063f */
[----:B------:R-:W0:Y:S11]  /*0230*/  FENCE.VIEW.ASYNC.S ;  /* 0x00000000000073c6 */ /* 0x000e360000000000 */
[----:B0-----:R0:W1:Y:S01]  /*0240*/  SYNCS.EXCH.64 URZ, [UR8], UR4 ;  /* 0x00000004083f75b2 */ /* 0x0010620008000100 */
[----:B------:R0:W2:Y:S01]  /*0250*/  SYNCS.EXCH.64 URZ, [UR8+0x20], UR6 ;  /* 0x00002006083f75b2 */ /* 0x0000a20008000100 */
[----:B------:R0:W3:Y:S01]  /*0260*/  SYNCS.EXCH.64 URZ, [UR8+0x8], UR4 ;  /* 0x00000804083f75b2 */ /* 0x0000e20008000100 */
[----:B------:R0:W4:Y:S01]  /*0270*/  SYNCS.EXCH.64 URZ, [UR8+0x28], UR6 ;  /* 0x00002806083f75b2 */ /* 0x0001220008000100 */
[----:B------:R0:W0:Y:S01]  /*0280*/  SYNCS.EXCH.64 URZ, [UR8+0x10], UR4 ;  /* 0x00001004083f75b2 */ /* 0x0000220008000100 */
[----:B------:R0:W0:Y:S01]  /*0290*/  SYNCS.EXCH.64 URZ, [UR8+0x30], UR6 ;  /* 0x00003006083f75b2 */ /* 0x0000220008000100 */
[----:B------:R0:W0:Y:S01]  /*02a0*/  SYNCS.EXCH.64 URZ, [UR8+0x18], UR4 ;  /* 0x00001804083f75b2 */ /* 0x0000220008000100 */
[----:B------:R0:W0:Y:S01]  /*02b0*/  SYNCS.EXCH.64 URZ, [UR8+0x38], UR6 ;  /* 0x00003806083f75b2 */ /* 0x0000220008000100 */
[----:B------:R-:W-:Y:S01]  /*02c0*/  NOP ;  /* 0x0000000000007918 */ /* 0x000fe20000000000 */
.L_x_2:
[----:B------:R-:W5:Y:S01]  /*02d0*/  SHFL.IDX PT, R0, R0, RZ, 0x1f ;  /* 0x00001fff00007589 */ /* 0x000f6200000e0000 */
[----:B------:R-:W1:Y:S01]  /*02e0*/  LDC R2, c[0x0][0x65c] ;  /* 0x00019700ff027b82 */ /* 0x000e620000000800 */
[----:B------:R-:W-:Y:S02]  /*02f0*/  ELECT P0, URZ, PT ;  /* 0x00000000003f782f */ /* 0x000fe40003800000 */
[----:B------:R-:W-:Y:S01]  /*0300*/  SHF.R.S32.HI R6, RZ, 0x1f, R3 ;  /* 0x0000001fff067819 */ /* 0x000fe20000011403 */
[----:B------:R-:W2:Y:S01]  /*0310*/  S2R R4, SR_CTAID.Y ;  /* 0x0000000000047919 */ /* 0x000ea20000002600 */
[----:B0-----:R-:W-:Y:S01]  /*0320*/  UMOV UR4, 0x20 ;  /* 0x0000002000047882 */ /* 0x001fe20000000000 */
[C---:B------:R-:W-:Y:S01]  /*0330*/  ISETP.NE.AND P2, PT, R5.reuse, RZ, PT ;  /* 0x000000ff0500720c */ /* 0x040fe20003f45270 */
[----:B------:R-:W-:Y:S01]  /*0340*/  VIADD R10, R5, 0xffffffff ;  /* 0xffffffff050a7836 */ /* 0x000fe20000000000 */
[----:B------:R-:W-:Y:S01]  /*0350*/  LEA.HI R6, R6, R3, RZ, 0x2 ;  /* 0x0000000306067211 */ /* 0x000fe200078f10ff */
[----:B------:R-:W-:Y:S01]  /*0360*/  NOP ;  /* 0x0000000000007918 */ /* 0x000fe20000000000 */
[----:B------:R-:W-:-:S02]  /*0370*/  NOP ;  /* 0x0000000000007918 */ /* 0x000fc40000000000 */
[----:B------:R-:W-:Y:S02]  /*0380*/  ISETP.GE.U32.AND P1, PT, R10, 0x2, PT ;  /* 0x000000020a00780c */ /* 0x000fe40003f26070 */
[----:B-----5:R-:W-:Y:S02]  /*0390*/  ISETP.NE.OR P0, PT, R0, RZ, !P0 ;  /* 0x000000ff0000720c */ /* 0x020fe40004705670 */
[----:B-1----:R-:W-:Y:S02]  /*03a0*/  ISETP.NE.AND P3, PT, R2, 0x1, PT ;  /* 0x000000010200780c */ /* 0x002fe40003f65270 */
[----:B------:R-:W0:Y:S01]  /*03b0*/  S2R R2, SR_CTAID.X ;  /* 0x0000000000027919 */ /* 0x000e220000002500 */
[----:B------:R-:W-:-:S05]  /*03c0*/  LOP3.LUT R0, R6, 0xfffffffc, RZ, 0xc0, !PT ;  /* 0xfffffffc06007812 */ /* 0x000fca00078ec0ff */
[----:B------:R-:W-:Y:S02]  /*03d0*/  IMAD.IADD R0, R3, 0x1, -R0 ;  /* 0x0000000103007824 */ /* 0x000fe400078e0a00 */
[----:B------:R-:W-:Y:S01]  /*03e0*/  IMAD.MOV.U32 R3, RZ, RZ, RZ ;  /* 0x000000ffff037224 */ /* 0x000fe200078e00ff */
[----:B------:R-:W-:Y:S01]  /*03f0*/  VOTEU.ALL UP0, P0 ;  /* 0x00000000003f7886 */ /* 0x000fe20000000000 */
[----:B------:R-:W-:Y:S01]  /*0400*/  VOTEU.ALL UP1, P0 ;  /* 0x00000000003f7886 */ /* 0x000fe20000020000 */
[----:B------:R-:W0:Y:S01]  /*0410*/  @P3 LDC R9, c[0x0][0x10] ;  /* 0x00000400ff093b82 */ /* 0x000e220000000800 */
[----:B--2---:R-:W-:Y:S02]  /*0420*/  @P3 IMAD.MOV.U32 R6, RZ, RZ, R4 ;  /* 0x000000ffff063224 */ /* 0x004fe400078e0004 */
[----:B------:R-:W-:Y:S01]  /*0430*/  @!UP0 UMOV UR6, 0x400 ;  /* 0x0000040000068882 */ /* 0x000fe20000000000 */
[----:B------:R-:W-:-:S04]  /*0440*/  @!UP0 UIADD3 UR4, -UR4, 0x100000, URZ ;  /* 0x0010000004048890 */ /* 0x000fc8000fffe13f */
[----:B------:R-:W-:Y:S02]  /*0450*/  @!UP0 USHF.L.U32 UR5, UR4, 0xb, URZ ;  /* 0x0000000b04058899 */ /* 0x000fe4000800063f */
[----:B------:R-:W-:Y:S01]  /*0460*/  @!UP0 USHF.L.U32 UR4, UR4, 0x1, URZ ;  /* 0x0000000104048899 */ /* 0x000fe2000800063f */
[----:B------:R-:W-:Y:S01]  /*0470*/  @P3 IMAD.MOV.U32 R7, RZ, RZ, RZ ;  /* 0x000000ffff073224 */ /* 0x000fe200078e00ff */
[----:B------:R-:W1:Y:S08]  /*0480*/  @!UP0 S2UR UR7, SR_CgaCtaId ;  /* 0x00000000000789c3 */ /* 0x000e700000008800 */
[----:B------:R-:W2:Y:S01]  /*0490*/  @!P3 LDC R11, c[0x0][0xc] ;  /* 0x00000300ff0bbb82 */ /* 0x000ea20000000800 */
[----:B0-----:R-:W-:-:S04]  /*04a0*/  @P3 IMAD.WIDE.U32 R8, R2, R9, R6 ;  /* 0x0000000902083225 */ /* 0x001fc800078e0006 */
[----:B------:R-:W-:Y:S01]  /*04b0*/  @P3 IMAD.MOV.U32 R12, RZ, RZ, R8 ;  /* 0x000000ffff0c3224 */ /* 0x000fe200078e0008 */
[----:B-1----:R-:W-:Y:S01]  /*04c0*/  @!UP0 ULEA UR6, UR7, UR6, 0x18 ;  /* 0x0000000607068291 */ /* 0x002fe2000f8ec03f */
[----:B------:R-:W-:Y:S01]  /*04d0*/  VOTEU.ALL UP0, P0 ;  /* 0x00000000003f7886 */ /* 0x000fe20000000000 */
[----:B------:R-:W-:-:S04]  /*04e0*/  ISETP.NE.AND P0, PT, R0, 0x3, PT ;  /* 0x000000030000780c */ /* 0x000fc80003f05270 */
[----:B------:R-:W-:Y:S01]  /*04f0*/  ISETP.EQ.OR P0, PT, R0, RZ, !P0 ;  /* 0x000000ff0000720c */ /* 0x000fe20004702670 */
[----:B--2---:R-:W-:-:S03]  /*0500*/  @!P3 IMAD.WIDE.U32 R6, R11, R4, R2 ;  /* 0x000000040b06b225 */ /* 0x004fc600078e0002 */
[----:B------:R-:W-:Y:S01]  /*0510*/  ISETP.EQ.AND P0, PT, R5, RZ, P0 ;  /* 0x000000ff0500720c */ /* 0x000fe20000702270 */
[----:B------:R-:W-:Y:S01]  /*0520*/  @P3 IMAD.MOV.U32 R5, RZ, RZ, RZ ;  /* 0x000000ffff053224 */ /* 0x000fe200078e00ff */
[----:B------:R-:W0:Y:S02]  /*0530*/  FENCE.VIEW.ASYNC.S ;  /* 0x00000000000073c6 */ /* 0x000e240000000000 */
[----:B0-----:R0:W3:Y:S01]  /*0540*/  @!UP0 SYNCS.EXCH.64 URZ, [UR6+0x50], UR4 ;  /* 0x00005004063f85b2 */ /* 0x0010e20008000100 */
[----:B------:R-:W-:Y:S02]  /*0550*/  @!P3 IMAD.MOV.U32 R12, RZ, RZ, R6 ;  /* 0x000000ffff0cb224 */ /* 0x000fe400078e0006 */
[----:B------:R-:W-:Y:S01]  /*0560*/  @P3 IMAD.IADD R20, R9, 0x1, R5 ;  /* 0x0000000109143824 */ /* 0x000fe200078e0205 */
[----:B------:R-:W-:Y:S01]  /*0570*/  SEL R5, RZ, 0x1, !P0 ;  /* 0x00000001ff057807 */ /* 0x000fe20004000000 */
[----:B------:R-:W-:Y:S01]  /*0580*/  @!P3 IMAD.MOV.U32 R20, RZ, RZ, R7 ;  /* 0x000000ffff14b224 */ /* 0x000fe200078e0007 */
[----:B------:R0:W-:Y:S02]  /*0590*/  STL [R1+0x1c], R12 ;  /* 0x00001c0c01007387 */ /* 0x0001e40000100800 */
[----:B------:R-:W-:-:S02]  /*05a0*/  SEL R5, R5, 0x2, P1 ;  /* 0x0000000205057807 */ /* 0x000fc40000800000 */
[----:B------:R0:W-:Y:S04]  /*05b0*/  STL [R1+0x18], R20 ;  /* 0x0000181401007387 */ /* 0x0001e80000100800 */
[----:B------:R0:W-:Y:S01]  /*05c0*/  STL [R1+0x14], R5 ;  /* 0x0000140501007387 */ /* 0x0001e20000100800 */
[----:B------:R0:W3:Y:S01]  /*05d0*/  @!UP1 SYNCS.EXCH.64 URZ, [UR6+0x58], UR4 ;  /* 0x00005804063f95b2 */ /* 0x0000e20008000100 */
[----:B------:R-:W-:Y:S01]  /*05e0*/  NOP ;  /* 0x0000000000007918 */ /* 0x000fe20000000000 */
[----:B---34-:R-:W-:Y:S06]  /*05f0*/  BAR.SYNC.DEFER_BLOCKING 0x0 ;  /* 0x0000000000007b1d */ /* 0x018fec0000010000 */
[----:B------:R-:W-:Y:S05]  /*0600*/  @!P2 BRA `(.L_x_3) ;  /* 0x000000b00024a947 */ /* 0x000fea0003800000 */
[----:B------:R-:W-:-:S13]  /*0610*/  ISETP.GT.U32.AND P0, PT, R10, 0x1, PT ;  /* 0x000000010a00780c */ /* 0x000fda0003f04070 */
[----:B0-----:R-:W-:Y:S05]  /*0620*/  @P0 EXIT ;  /* 0x000000000000094d */ /* 0x001fea0003800000 */
[----:B------:R-:W-:Y:S01]  /*0630*/  ULDC.64 UR4, c[0x0][0x650] ;  /* 0x0001940000047ab9 */ /* 0x000fe20000000a00 */
[----:B------:R-:W-:Y:S01]  /*0640*/  PRMT R0, RZ, 0x7610, R0 ;  /* 0x00007610ff007816 */ /* 0x000fe20000000000 */
[----:B------:R-:W-:Y:S01]  /*0650*/  IMAD.MOV.U32 R18, RZ, RZ, -0x1 ;  /* 0xffffffffff127424 */ /* 0x000fe200078e00ff */
[----:B------:R-:W-:Y:S01]  /*0660*/  ISETP.GE.U32.AND P0, PT, R12, UR4, PT ;  /* 0x000000040c007c0c */ /* 0x000fe2000bf06070 */
[----:B------:R-:W-:Y:S02]  /*0670*/  IMAD.MOV.U32 R16, RZ, RZ, -0x1 ;  /* 0xffffffffff107424 */ /* 0x000fe400078e00ff */
[----:B------:R-:W-:Y:S01]  /*0680*/  IMAD.MOV.U32 R17, RZ, RZ, -0x1 ;  /* 0xffffffffff117424 */ /* 0x000fe200078e00ff */
[----:B------:R-:W-:-:S13]  /*0690*/  ISETP.GE.U32.AND.EX P0, PT, R20, UR5, PT, P0 ;  /* 0x0000000514007c0c */ /* 0x000fda000bf06100 */
[----:B------:R-:W-:Y:S05]  /*06a0*/  @P0 BRA `(.L_x_4) ;  /* 0x0000000400640947 */ /* 0x000fea0003800000 */
[----:B------:R-:W0:Y:S01]  /*06b0*/  LDC.64 R14, c[0x0][0x628] ;  /* 0x00018a00ff0e7b82 */ /* 0x000e220000000a00 */
[----:B------:R-:W-:Y:S02]  /*06c0*/  IMAD.MOV.U32 R6, RZ, RZ, R12 ;  /* 0x000000ffff067224 */ /* 0x000fe400078e000c */
[----:B------:R-:W-:-:S05]  /*06d0*/  IMAD.MOV.U32 R7, RZ, RZ, R20 ;  /* 0x000000ffff077224 */ /* 0x000fca00078e0014 */
[----:B------:R-:W1:Y:S08]  /*06e0*/  LDC R0, c[0x0][0x630] ;  /* 0x00018c00ff007b82 */ /* 0x000e700000000800 */
[----:B------:R-:W2:Y:S01]  /*06f0*/  LDC.64 R16, c[0x0][0x620] ;  /* 0x00018800ff107b82 */ /* 0x000ea20000000a00 */
[----:B0-----:R-:W-:-:S04]  /*0700*/  ISETP.NE.U32.AND P0, PT, R14, RZ, PT ;  /* 0x000000ff0e00720c */ /* 0x001fc80003f05070 */
[----:B------:R-:W-:-:S13]  /*0710*/  ISETP.NE.AND.EX P0, PT, R15, RZ, PT, P0 ;  /* 0x000000ff0f00720c */ /* 0x000fda0003f05300 */
[----:B-12---:R-:W-:Y:S05]  /*0720*/  @!P0 BRA `(.L_x_5) ;  /* 0x0000000000288947 */ /* 0x006fea0003800000 */
[----:B------:R-:W0:Y:S02]  /*0730*/  LDC R5, c[0x0][0x634] ;  /* 0x00018d00ff057b82 */ /* 0x000e240000000800 */
[----:B0-----:R-:W-:-:S05]  /*0740*/  IADD3 R5, P0, R12, R5, RZ ;  /* 0x000000050c057210 */ /* 0x001fca0007f1e0ff */
[----:B------:R-:W-:-:S04]  /*0750*/  IMAD.X R13, RZ, RZ, R20, P0 ;  /* 0x000000ffff0d7224 */ /* 0x000fc800000e0614 */
[----:B------:R-:W-:-:S04]  /*0760*/  IMAD.WIDE.U32 R6, R13, R14, RZ ;  /* 0x0000000e0d067225 */ /* 0x000fc800078e00ff */
[----:B------:R-:W-:-:S04]  /*0770*/  IMAD.WIDE.U32 R8, P0, R5, R15, R6 ;  /* 0x0000000f05087225 */ /* 0x000fc80007800006 */
[----:B------:R-:W-:-:S04]  /*0780*/  IMAD.WIDE.U32 R6, R5, R14, RZ ;  /* 0x0000000e05067225 */ /* 0x000fc800078e00ff */
[----:B------:R-:W-:Y:S01]  /*0790*/  IMAD.X R11, RZ, RZ, RZ, P0 ;  /* 0x000000ffff0b7224 */ /* 0x000fe200000e06ff */
[----:B------:R-:W-:Y:S01]  /*07a0*/  IADD3 RZ, P0, R7, R8, RZ ;  /* 0x0000000807ff7210 */ /* 0x000fe20007f1e0ff */
[----:B------:R-:W-:-:S04]  /*07b0*/  IMAD.MOV.U32 R10, RZ, RZ, R9 ;  /* 0x000000ffff0a7224 */ /* 0x000fc800078e0009 */
[----:B------:R-:W-:-:S08]  /*07c0*/  IMAD.WIDE.U32.X R6, R13, R15, R10, P0 ;  /* 0x0000000f0d067225 */ /* 0x000fd000000e040a */
.L_x_5:
[-CC-:B------:R-:W-:Y:S01]  /*07d0*/  SHF.R.U64 R22, R6, R0.reuse, R7.reuse ;  /* 0x0000000006167219 */ /* 0x180fe20000001207 */
[----:B------:R-:W0:Y:S01]  /*07e0*/  LDC R10, c[0x0][0x618] ;  /* 0x00018600ff0a7b82 */ /* 0x000e220000000800 */
[----:B------:R-:W-:Y:S01]  /*07f0*/  SHF.R.U32.HI R3, RZ, R0, R7 ;  /* 0x00000000ff037219 */ /* 0x000fe20000011607 */
[----:B------:R-:W-:Y:S01]  /*0800*/  IMAD.MOV.U32 R7, RZ, RZ, R20 ;  /* 0x000000ffff077224 */ /* 0x000fe200078e0014 */
[----:B------:R-:W-:Y:S01]  /*0810*/  IADD3 R5, P0, RZ, -R22, RZ ;  /* 0x80000016ff057210 */ /* 0x000fe20007f1e0ff */
[----:B------:R-:W-:Y:S01]  /*0820*/  ULDC UR4, c[0x0][0x150] ;  /* 0x0000540000047ab9 */ /* 0x000fe20000000800 */
[----:B------:R-:W-:Y:S01]  /*0830*/  I2FP.F32.U32 R0, R2 ;  /* 0x0000000200007245 */ /* 0x000fe20000201000 */
[----:B------:R-:W-:Y:S02]  /*0840*/  IMAD.MOV.U32 R6, RZ, RZ, R12 ;  /* 0x000000ffff067224 */ /* 0x000fe400078e000c */
[----:B------:R-:W1:Y:S01]  /*0850*/  LDC.64 R20, c[0x0][0x640] ;  /* 0x00019000ff147b82 */ /* 0x000e620000000a00 */
[----:B------:R-:W-:-:S02]  /*0860*/  IMAD.X R9, RZ, RZ, ~R3, P0 ;  /* 0x000000ffff097224 */ /* 0x000fc400000e0e03 */
[----:B------:R-:W-:Y:S01]  /*0870*/  FMUL R0, R0, UR4 ;  /* 0x0000000400007c20 */ /* 0x000fe20008400000 */
[----:B------:R-:W-:Y:S01]  /*0880*/  IMAD.WIDE.U32 R6, R5, R16, R6 ;  /* 0x0000001005067225 */ /* 0x000fe200078e0006 */
[----:B------:R-:W-:-:S03]  /*0890*/  ULDC UR4, c[0x0][0x154] ;  /* 0x0000550000047ab9 */ /* 0x000fc60000000800 */
[----:B------:R-:W-:Y:S01]  /*08a0*/  IMAD R8, R9, R16, RZ ;  /* 0x0000001009087224 */ /* 0x000fe200078e02ff */
[----:B------:R-:W2:Y:S01]  /*08b0*/  LDC R3, c[0x0][0x144] ;  /* 0x00005100ff037b82 */ /* 0x000ea20000000800 */
[----:B------:R-:W3:Y:S01]  /*08c0*/  F2I.U32.TRUNC.NTZ R0, R0 ;  /* 0x0000000000007305 */ /* 0x000ee2000020f000 */
[----:B------:R-:W-:Y:S02]  /*08d0*/  IMAD.MOV.U32 R9, RZ, RZ, -0x1 ;  /* 0xffffffffff097424 */ /* 0x000fe400078e00ff */
[----:B------:R-:W-:-:S04]  /*08e0*/  IMAD R5, R5, R17, R8 ;  /* 0x0000001105057224 */ /* 0x000fc800078e0208 */
[----:B------:R-:W4:Y:S01]  /*08f0*/  LDC R14, c[0x0][0x608] ;  /* 0x00018200ff0e7b82 */ /* 0x000f220000000800 */
[----:B------:R-:W-:Y:S01]  /*0900*/  IMAD.IADD R7, R7, 0x1, R5 ;  /* 0x0000000107077824 */ /* 0x000fe200078e0205 */
[----:B------:R-:W-:-:S04]  /*0910*/  I2FP.F32.U32 R5, R4 ;  /* 0x0000000400057245 */ /* 0x000fc80000201000 */
[-CC-:B0-----:R-:W-:Y:S02]  /*0920*/  SHF.R.U64 R12, R6, R10.reuse, R7.reuse ;  /* 0x0000000a060c7219 */ /* 0x181fe40000001207 */
[----:B------:R-:W0:Y:S01]  /*0930*/  LDC R8, c[0x0][0x658] ;  /* 0x00019600ff087b82 */ /* 0x000e220000000800 */
[----:B-1----:R-:W-:Y:S01]  /*0940*/  ISETP.NE.U32.AND P0, PT, R20, RZ, PT ;  /* 0x000000ff1400720c */ /* 0x002fe20003f05070 */
[----:B---3--:R-:W-:Y:S01]  /*0950*/  IMAD.MOV R6, RZ, RZ, -R0 ;  /* 0x000000ffff067224 */ /* 0x008fe200078e0a00 */
[----:B------:R-:W-:Y:S02]  /*0960*/  SHF.R.U32.HI R7, RZ, R10, R7 ;  /* 0x0000000aff077219 */ /* 0x000fe40000011607 */
[----:B------:R-:W-:-:S03]  /*0970*/  ISETP.NE.AND.EX P0, PT, R21, RZ, PT, P0 ;  /* 0x000000ff1500720c */ /* 0x000fc60003f05300 */
[----:B------:R-:W1:Y:S01]  /*0980*/  LDC R13, c[0x0][0x148] ;  /* 0x00005200ff0d7b82 */ /* 0x000e620000000800 */
[----:B--2---:R-:W-:Y:S02]  /*0990*/  IMAD R0, R3, R6, R2 ;  /* 0x0000000603007224 */ /* 0x004fe400078e0202 */
[----:B------:R-:W-:-:S04]  /*09a0*/  FMUL R3, R5, UR4 ;  /* 0x0000000405037c20 */ /* 0x000fc80008400000 */
[----:B------:R2:W3:Y:S01]  /*09b0*/  F2I.U32.TRUNC.NTZ R11, R3 ;  /* 0x00000003000b7305 */ /* 0x0004e2000020f000 */
[----:B------:R-:W1:Y:S01]  /*09c0*/  LDC R17, c[0x0][0x600] ;  /* 0x00018000ff117b82 */ /* 0x000e620000000800 */
[-CC-:B----4-:R-:W-:Y:S02]  /*09d0*/  SHF.R.U64 R25, R12, R14.reuse, R7.reuse ;  /* 0x0000000e0c197219 */ /* 0x190fe40000001207 */
[----:B------:R-:W-:Y:S01]  /*09e0*/  SHF.R.U32.HI R5, RZ, R14, R7 ;  /* 0x0000000eff057219 */ /* 0x000fe20000011607 */
[----:B------:R-:W-:-:S04]  /*09f0*/  IMAD.MOV.U32 R7, RZ, RZ, 0x1 ;  /* 0x00000001ff077424 */ /* 0x000fc800078e00ff */
[----:B------:R-:W4:Y:S01]  /*0a00*/  LDC R16, c[0x0][0x648] ;  /* 0x00019200ff107b82 */ /* 0x000f220000000800 */
[-C--:B0-----:R-:W-:Y:S02]  /*0a10*/  SHF.L.U32 R2, R9, R8.reuse, RZ ;  /* 0x0000000809027219 */ /* 0x081fe400000006ff */
[-CC-:B------:R-:W-:Y:S02]  /*0a20*/  SHF.R.U64 R14, R25, R8.reuse, R5.reuse ;  /* 0x00000008190e7219 */ /* 0x180fe40000001205 */
[----:B------:R-:W-:Y:S02]  /*0a30*/  SHF.R.U32.HI R15, RZ, R8, R5 ;  /* 0x00000008ff0f7219 */ /* 0x000fe40000011605 */
[----:B------:R-:W-:Y:S01]  /*0a40*/  LOP3.LUT R10, RZ, R2, RZ, 0x33, !PT ;  /* 0x00000002ff0a7212 */ /* 0x000fe200078e33ff */
[----:B------:R-:W0:Y:S01]  /*0a50*/  LDC R23, c[0x0][0x638] ;  /* 0x00018e00ff177b82 */ /* 0x000e220000000800 */
[----:B------:R-:W-:Y:S01]  /*0a60*/  SHF.L.U32 R5, R7, R8, RZ ;  /* 0x0000000807057219 */ /* 0x000fe200000006ff */
[----:B------:R-:W-:-:S02]  /*0a70*/  IMAD.MOV.U32 R2, RZ, RZ, R14 ;  /* 0x000000ffff027224 */ /* 0x000fc400078e000e */
[----:B--2---:R-:W-:-:S04]  /*0a80*/  IMAD.MOV.U32 R3, RZ, RZ, R15 ;  /* 0x000000ffff037224 */ /* 0x004fc800078e000f */
[----:B------:R-:W2:Y:S01]  /*0a90*/  LDC R18, c[0x0][0x610] ;  /* 0x00018400ff127b82 */ /* 0x000ea20000000800 */
[----:B---3--:R-:W-:Y:S05]  /*0aa0*/  @!P0 BRA `(.L_x_6) ;  /* 0x0000000000288947 */ /* 0x008fea0003800000 */
[----:B------:R-:W3:Y:S02]  /*0ab0*/  LDC R9, c[0x0][0x64c] ;  /* 0x00019300ff097b82 */ /* 0x000ee40000000800 */
[----:B---3--:R-:W-:-:S05]  /*0ac0*/  IADD3 R9, P0, R14, R9, RZ ;  /* 0x000000090e097210 */ /* 0x008fca0007f1e0ff */
        /* <DEDUP_REMOVED lines=8> */
.L_x_6:
[----:B----4-:R-:W-:Y:S01]  /*0b50*/  SHF.R.U64 R2, R2, R16, R3 ;  /* 0x0000001002027219 */ /* 0x010fe20000001203 */
[----:B-1----:R-:W-:Y:S01]  /*0b60*/  VIADD R3, R17, 0xffffffff ;  /* 0xffffffff11037836 */ /* 0x002fe20000000000 */
[----:B------:R-:W-:Y:S01]  /*0b70*/  LOP3.LUT R10, R25, R10, RZ, 0xc0, !PT ;  /* 0x0000000a190a7212 */ /* 0x000fe200078ec0ff */
[----:B------:R-:W-:Y:S02]  /*0b80*/  IMAD.MOV R11, RZ, RZ, -R11 ;  /* 0x000000ffff0b7224 */ /* 0x000fe400078e0a0b */
[----:B------:R-:W-:Y:S01]  /*0b90*/  IMAD.MOV R6, RZ, RZ, -R2 ;  /* 0x000000ffff067224 */ /* 0x000fe200078e0a02 */
[----:B------:R-:W-:Y:S01]  /*0ba0*/  LOP3.LUT R3, R12, R3, RZ, 0xc0, !PT ;  /* 0x000000030c037212 */ /* 0x000fe200078ec0ff */
[----:B------:R-:W-:Y:S02]  /*0bb0*/  IMAD R5, R5, R2, R10 ;  /* 0x0000000205057224 */ /* 0x000fe400078e020a */
[----:B------:R-:W-:Y:S02]  /*0bc0*/  @P3 IMAD R0, R13, R11, R4 ;  /* 0x0000000b0d003224 */ /* 0x000fe400078e0204 */
[----:B0-----:R-:W-:-:S02]  /*0bd0*/  IMAD R2, R6, R23, R14 ;  /* 0x0000001706027224 */ /* 0x001fc400078e020e */
[----:B--2---:R-:W-:Y:S02]  /*0be0*/  IMAD R18, R5, R18, R0 ;  /* 0x0000001205127224 */ /* 0x004fe400078e0200 */
[----:B------:R-:W-:Y:S02]  /*0bf0*/  IMAD R3, R2, R17, R3 ;  /* 0x0000001102037224 */ /* 0x000fe400078e0203 */
[----:B------:R-:W-:Y:S02]  /*0c00*/  IMAD.MOV.U32 R0, RZ, RZ, 0x1 ;  /* 0x00000001ff007424 */ /* 0x000fe400078e00ff */
[----:B------:R-:W-:Y:S01]  /*0c10*/  IMAD.MOV.U32 R17, RZ, RZ, R22 ;  /* 0x000000ffff117224 */ /* 0x000fe200078e0016 */
[----:B------:R-:W-:Y:S02]  /*0c20*/  SEL R16, R3, R18, !P3 ;  /* 0x0000001203107207 */ /* 0x000fe40005800000 */
[----:B------:R-:W-:-:S07]  /*0c30*/  SEL R18, R18, R3, !P3 ;  /* 0x0000000312127207 */ /* 0x000fce0005800000 */
.L_x_4:
[----:B------:R-:W-:-:S08]  /*0c40*/  NOP ;  /* 0x0000000000007918 */ /* 0x000fd00000000000 */
[----:B------:R-:W0:Y:S02]  /*0c50*/  USETMAXREG.TRY_ALLOC.CTAPOOL UP0, 0xe8 ;  /* 0x000000e8000079c8 */ /* 0x000e240008000600 */
[----:B0-----:R-:W-:-:S13]  /*0c60*/  PLOP3.LUT P0, PT, PT, PT, UP0, 0x80, 0x0 ;  /* 0x000000000000781c */ /* 0x001fda0003f0f008 */
[----:B------:R-:W-:Y:S05]  /*0c70*/  @!P0 BRA `(.L_x_4) ;  /* 0xfffffffc00f08947 */ /* 0x000fea000383ffff */
[----:B------:R-:W-:Y:S01]  /*0c80*/  ULDC.64 UR4, c[0x0][0x598] ;  /* 0x0001660000047ab9 */ /* 0x000fe20000000a00 */
[----:B------:R-:W-:Y:S01]  /*0c90*/  ULDC.64 UR36, c[0x0][0x208] ;  /* 0x0000820000247ab9 */ /* 0x000fe20000000a00 */
[----:B------:R-:W-:-:S04]  /*0ca0*/  ISETP.NE.U32.AND P0, PT, RZ, UR4, PT ;  /* 0x00000004ff007c0c */ /* 0x000fc8000bf05070 */
[----:B------:R-:W-:-:S13]  /*0cb0*/  ISETP.NE.AND.EX P0, PT, RZ, UR5, PT, P0 ;  /* 0x00000005ff007c0c */ /* 0x000fda000bf05300 */
[----:B------:R-:W-:Y:S05]  /*0cc0*/  @!P0 BRA `(.L_x_7) ;  /* 0x00000000001c8947 */ /* 0x000fea0003800000 */
[----:B------:R-:W0:Y:S02]  /*0cd0*/  LDC.64 R2, c[0x0][0x598] ;  /* 0x00016600ff027b82 */ /* 0x000e240000000a00 */
[----:B0-----:R-:W2:Y:S02]  /*0ce0*/  LDG.E.64 R2, desc[UR36][R2.64] ;  /* 0x0000002402027981 */ /* 0x001ea4000c1e1b00 */
[----:B--2---:R-:W-:-:S04]  /*0cf0*/  ISETP.NE.U32.AND P0, PT, R2, RZ, PT ;  /* 0x000000ff0200720c */ /* 0x004fc80003f05070 */
[----:B------:R-:W-:-:S13]  /*0d00*/  ISETP.NE.AND.EX P0, PT, R3, RZ, PT, P0 ;  /* 0x000000ff0300720c */ /* 0x000fda0003f05300 */
[----:B------:R-:W-:Y:S05]  /*0d10*/  @!P0 BRA `(.L_x_7) ;  /* 0x0000000000088947 */ /* 0x000fea0003800000 */
[----:B------:R0:W5:Y:S01]  /*0d20*/  LD.E R23, desc[UR36][R2.64] ;  /* 0x0000002402177980 */ /* 0x000162000c101900 */
[----:B------:R-:W-:Y:S05]  /*0d30*/  BRA `(.L_x_8) ;  /* 0x0000000000247947 */ /* 0x000fea0003800000 */
.L_x_7:
[----:B------:R-:W-:Y:S02]  /*0d40*/  ULDC.64 UR4, c[0x0][0x588] ;  /* 0x0001620000047ab9 */ /* 0x000fe40000000a00 */
[----:B------:R-:W-:-:S04]  /*0d50*/  ISETP.NE.U32.AND P0, PT, RZ, UR4, PT ;  /* 0x00000004ff007c0c */ /* 0x000fc8000bf05070 */
[----:B------:R-:W-:-:S13]  /*0d60*/  ISETP.NE.AND.EX P0, PT, RZ, UR5, PT, P0 ;  /* 0x00000005ff007c0c */ /* 0x000fda000bf05300 */
[----:B------:R-:W-:Y:S05]  /*0d70*/  @!P0 BRA `(.L_x_9) ;  /* 0x00000000000c8947 */ /* 0x000fea0003800000 */
[----:B------:R-:W0:Y:S02]  /*0d80*/  LDC.64 R2, c[0x0][0x588] ;  /* 0x00016200ff027b82 */ /* 0x000e240000000a00 */
[----:B0-----:R1:W5:Y:S01]  /*0d90*/  LDG.E R23, desc[UR36][R2.64] ;  /* 0x0000002402177981 */ /* 0x001362000c1e1900 */
[----:B------:R-:W-:Y:S05]  /*0da0*/  BRA `(.L_x_8) ;  /* 0x0000000000087947 */ /* 0x000fea0003800000 */
.L_x_9:
[----:B------:R-:W-:Y:S02]  /*0db0*/  ULDC UR4, c[0x0][0x580] ;  /* 0x0001600000047ab9 */ /* 0x000fe40000000800 */
[----:B------:R-:W-:-:S07]  /*0dc0*/  IMAD.U32 R23, RZ, RZ, UR4 ;  /* 0x00000004ff177e24 */ /* 0x000fce000f8e00ff */
.L_x_8:
[----:B------:R-:W-:Y:S02]  /*0dd0*/  ULDC.64 UR4, c[0x0][0x5a0] ;  /* 0x0001680000047ab9 */ /* 0x000fe40000000a00 */
[----:B------:R-:W-:-:S04]  /*0de0*/  ISETP.NE.U32.AND P0, PT, RZ, UR4, PT ;  /* 0x00000004ff007c0c */ /* 0x000fc8000bf05070 */
[----:B------:R-:W-:-:S13]  /*0df0*/  ISETP.NE.AND.EX P0, PT, RZ, UR5, PT, P0 ;  /* 0x00000005ff007c0c */ /* 0x000fda000bf05300 */
[----:B------:R-:W-:Y:S05]  /*0e00*/  @!P0 BRA `(.L_x_10) ;  /* 0x00000000001c8947 */ /* 0x000fea0003800000 */
[----:B01----:R-:W0:Y:S02]  /*0e10*/  LDC.64 R2, c[0x0][0x5a0] ;  /* 0x00016800ff027b82 */ /* 0x003e240000000a00 */
[----:B0-----:R-:W2:Y:S02]  /*0e20*/  LDG.E.64 R2, desc[UR36][R2.64] ;  /* 0x0000002402027981 */ /* 0x001ea4000c1e1b00 */
[----:B--2---:R-:W-:-:S04]  /*0e30*/  ISETP.NE.U32.AND P0, PT, R2, RZ, PT ;  /* 0x000000ff0200720c */ /* 0x004fc80003f05070 */
[----:B------:R-:W-:-:S13]  /*0e40*/  ISETP.NE.AND.EX P0, PT, R3, RZ, PT, P0 ;  /* 0x000000ff0300720c */ /* 0x000fda0003f05300 */
[----:B------:R-:W-:Y:S05]  /*0e50*/  @!P0 BRA `(.L_x_10) ;  /* 0x0000000000088947 */ /* 0x000fea0003800000 */
[----:B------:R0:W5:Y:S01]  /*0e60*/  LD.E R22, desc[UR36][R2.64] ;  /* 0x0000002402167980 */ /* 0x000162000c101900 */
[----:B------:R-:W-:Y:S05]  /*0e70*/  BRA `(.L_x_11) ;  /* 0x0000000000247947 */ /* 0x000fea0003800000 */
.L_x_10:
[----:B------:R-:W-:Y:S02]  /*0e80*/  ULDC.64 UR4, c[0x0][0x590] ;  /* 0x0001640000047ab9 */ /* 0x000fe40000000a00 */
[----:B------:R-:W-:-:S04]  /*0e90*/  ISETP.NE.U32.AND P0, PT, RZ, UR4, PT ;  /* 0x00000004ff007c0c */ /* 0x000fc8000bf05070 */
[----:B------:R-:W-:-:S13]  /*0ea0*/  ISETP.NE.AND.EX P0, PT, RZ, UR5, PT, P0 ;  /* 0x00000005ff007c0c */ /* 0x000fda000bf05300 */
[----:B------:R-:W-:Y:S05]  /*0eb0*/  @!P0 BRA `(.L_x_12) ;  /* 0x00000000000c8947 */ /* 0x000fea0003800000 */
[----:B01----:R-:W0:Y:S02]  /*0ec0*/  LDC.64 R2, c[0x0][0x590] ;  /* 0x00016400ff027b82 */ /* 0x003e240000000a00 */
[----:B0-----:R1:W5:Y:S01]  /*0ed0*/  LDG.E R22, desc[UR36][R2.64] ;  /* 0x0000002402167981 */ /* 0x001362000c1e1900 */
[----:B------:R-:W-:Y:S05]  /*0ee0*/  BRA `(.L_x_11) ;  /* 0x0000000000087947 */ /* 0x000fea0003800000 */
.L_x_12:
[----:B------:R-:W-:Y:S02]  /*0ef0*/  ULDC UR4, c[0x0][0x584] ;  /* 0x0001610000047ab9 */ /* 0x000fe40000000800 */
[----:B------:R-:W-:-:S07]  /*0f00*/  IMAD.U32 R22, RZ, RZ, UR4 ;  /* 0x00000004ff167e24 */ /* 0x000fce000f8e00ff */
.L_x_11:
[----:B------:R-:W-:-:S13]  /*0f10*/  LOP3.LUT P0, RZ, R0, 0xff, RZ, 0xc0, !PT ;  /* 0x000000ff00ff7812 */ /* 0x000fda000780c0ff */
[----:B------:R-:W-:Y:S05]  /*0f20*/  @!P0 EXIT ;  /* 0x000000000000894d */ /* 0x000fea0003800000 */
[----:B01----:R-:W2:Y:S01]  /*0f30*/  LDL R2, [R1+0x14] ;  /* 0x0000140001027983 */ /* 0x003ea20000100800 */
[----:B------:R-:W-:Y:S01]  /*0f40*/  ULDC UR4, c[0x0][0x28c] ;  /* 0x0000a30000047ab9 */ /* 0x000fe20000000800 */
[----:B------:R-:W-:Y:S01]  /*0f50*/  UMOV UR38, URZ ;  /* 0x0000003f00267c82 */ /* 0x000fe20008000000 */
[----:B------:R-:W-:Y:S01]  /*0f60*/  UIADD3 UR4, UR4, 0x1f, URZ ;  /* 0x0000001f04047890 */ /* 0x000fe2000fffe03f */
[----:B------:R-:W-:-:S03]  /*0f70*/  UMOV UR39, URZ ;  /* 0x0000003f00277c82 */ /* 0x000fc60008000000 */
[----:B------:R-:W-:-:S04]  /*0f80*/  USHF.R.S32.HI UR5, URZ, 0x1f, UR4 ;  /* 0x0000001f3f057899 */ /* 0x000fc80008011404 */
[----:B------:R-:W-:-:S04]  /*0f90*/  ULEA.HI UR5, UR5, UR4, URZ, 0x5 ;  /* 0x0000000405057291 */ /* 0x000fc8000f8f283f */
[----:B------:R-:W-:Y:S01]  /*0fa0*/  USHF.R.S32.HI UR40, URZ, 0x5, UR5 ;  /* 0x000000053f287899 */ /* 0x000fe20008011405 */
[----:B--2---:R-:W-:-:S11]  /*0fb0*/  LOP3.LUT R168, R2, 0x1, RZ, 0xfc, !PT ;  /* 0x0000000102a87812 */ /* 0x004fd600078efcff */
.L_x_295:
[----:B------:R-:W0:Y:S01]  /*0fc0*/  S2R R3, SR_CgaCtaId ;  /* 0x0000000000037919 */ /* 0x000e220000008800 */
[----:B------:R-:W-:-:S04]  /*0fd0*/  MOV R0, 0x400 ;  /* 0x0000040000007802 */ /* 0x000fc80000000f00 */
[----:B0-----:R-:W-:-:S05]  /*0fe0*/  LEA R24, R3, R0, 0x18 ;  /* 0x0000000003187211 */ /* 0x001fca00078ec0ff */
[----:B------:R-:W-:-:S05]  /*0ff0*/  VIADD R0, R24, 0x800 ;  /* 0x0000080018007836 */ /* 0x000fca0000000000 */
[----:B------:R-:W-:-:S13]  /*1000*/  LOP3.LUT P0, RZ, R0, 0x9f, RZ, 0xc0, !PT ;  /* 0x0000009f00ff7812 */ /* 0x000fda000780c0ff */
[----:B-1-345:R-:W-:Y:S05]  /*1010*/  @!P0 BRA `(.L_x_13) ;  /* 0x0000000000408947 */ /* 0x03afea0003800000 */
[----:B------:R-:W-:Y:S01]  /*1020*/  MOV R0, 0x0 ;  /* 0x0000000000007802 */ /* 0x000fe20000000f00 */
[----:B------:R-:W-:Y:S01]  /*1030*/  ULDC.64 UR4, c[0x4][0x70] ;  /* 0x01001c0000047ab9 */ /* 0x000fe20000000a00 */
[----:B------:R-:W-:Y:S01]  /*1040*/  ULDC.64 UR6, c[0x4][0x8] ;  /* 0x0100020000067ab9 */ /* 0x000fe20000000a00 */
[----:B------:R-:W-:Y:S01]  /*1050*/  IMAD.U32 R4, RZ, RZ, UR4 ;  /* 0x00000004ff047e24 */ /* 0x000fe2000f8e00ff */
[----:B------:R0:W1:Y:S01]  /*1060*/  LDC.64 R2, c[0x4][R0] ;  /* 0x0100000000027b82 */ /* 0x0000620000000a00 */
[----:B------:R-:W-:Y:S01]  /*1070*/  IMAD.U32 R5, RZ, RZ, UR5 ;  /* 0x00000005ff057e24 */ /* 0x000fe2000f8e00ff */
[----:B------:R-:W-:Y:S01]  /*1080*/  ULDC.64 UR4, c[0x4][0x78] ;  /* 0x01001e0000047ab9 */ /* 0x000fe20000000a00 */
[----:B------:R-:W-:Y:S02]  /*1090*/  IMAD.U32 R10, RZ, RZ, UR6 ;  /* 0x00000006ff0a7e24 */ /* 0x000fe4000f8e00ff */
[----:B------:R-:W-:Y:S02]  /*10a0*/  IMAD.U32 R6, RZ, RZ, UR4 ;  /* 0x00000004ff067e24 */ /* 0x000fe4000f8e00ff */
[----:B------:R-:W-:-:S02]  /*10b0*/  IMAD.U32 R7, RZ, RZ, UR5 ;  /* 0x00000005ff077e24 */ /* 0x000fc4000f8e00ff */
[----:B------:R-:W-:Y:S02]  /*10c0*/  IMAD.U32 R11, RZ, RZ, UR7 ;  /* 0x00000007ff0b7e24 */ /* 0x000fe4000f8e00ff */
[----:B------:R-:W-:Y:S02]  /*10d0*/  IMAD.MOV.U32 R8, RZ, RZ, 0x70 ;  /* 0x00000070ff087424 */ /* 0x000fe400078e00ff */
[----:B------:R-:W-:Y:S02]  /*10e0*/  IMAD.MOV.U32 R12, RZ, RZ, 0x1 ;  /* 0x00000001ff0c7424 */ /* 0x000fe400078e00ff */
[----:B0-----:R-:W-:-:S07]  /*10f0*/  IMAD.MOV.U32 R13, RZ, RZ, RZ ;  /* 0x000000ffff0d7224 */ /* 0x001fce00078e00ff */
[----:B------:R-:W-:-:S07]  /*1100*/  LEPC R20, `(.L_x_13) ;  /* 0x000000001014794e */ /* 0x000fce0000000000 */
[----:B-1---5:R-:W-:Y:S05]  /*1110*/  CALL.ABS.NOINC R2 ;  /* 0x0000000002007343 */ /* 0x022fea0003c00000 */
.L_x_13:
[----:B------:R-:W-:-:S05]  /*1120*/  VIADD R28, R24, 0x20800 ;  /* 0x00020800181c7836 */ /* 0x000fca0000000000 */
[----:B------:R-:W-:-:S13]  /*1130*/  LOP3.LUT P0, RZ, R28, 0x3ff, RZ, 0xc0, !PT ;  /* 0x000003ff1cff7812 */ /* 0x000fda000780c0ff */
[----:B------:R-:W-:Y:S05]  /*1140*/  @!P0 BRA `(.L_x_14) ;  /* 0x00000000007c8947 */ /* 0x000fea0003800000 */
        /* <DEDUP_REMOVED lines=16> */
.L_x_15:
[----:B------:R-:W0:Y:S01]  /*1250*/  LDC.64 R2, c[0x4][R2] ;  /* 0x0100000002027b82 */ /* 0x000e220000000a00 */
[----:B------:R-:W-:Y:S01]  /*1260*/  ULDC.64 UR4, c[0x4][0x70] ;  /* 0x01001c0000047ab9 */ /* 0x000fe20000000a00 */
[----:B------:R-:W-:Y:S01]  /*1270*/  ULDC.64 UR6, c[0x4][0x10] ;  /* 0x0100040000067ab9 */ /* 0x000fe20000000a00 */
[----:B------:R-:W-:Y:S02]  /*1280*/  IMAD.U32 R4, RZ, RZ, UR4 ;  /* 0x00000004ff047e24 */ /* 0x000fe4000f8e00ff */
        /* <DEDUP_REMOVED lines=8> */
[----:B------:R-:W-:-:S07]  /*1310*/  IMAD.MOV.U32 R13, RZ, RZ, RZ ;  /* 0x000000ffff0d7224 */ /* 0x000fce00078e00ff */
[----:B------:R-:W-:-:S07]  /*1320*/  LEPC R20, `(.L_x_14) ;  /* 0x000000001014794e */ /* 0x000fce0000000000 */
[----:B0-----:R-:W-:Y:S05]  /*1330*/  CALL.ABS.NOINC R2 ;  /* 0x0000000002007343 */ /* 0x001fea0003c00000 */
.L_x_14:
[----:B------:R-:W0:Y:S01]  /*1340*/  S2R R2, SR_TID.X ;  /* 0x0000000000027919 */ /* 0x000e220000002100 */
[----:B------:R-:W-:Y:S01]  /*1350*/  UMOV UR4, 0xffffffff ;  /* 0xffffffff00047882 */ /* 0x000fe20000000000 */
[----:B------:R-:W-:Y:S02]  /*1360*/  ISETP.NE.AND P0, PT, R168, 0x3, PT ;  /* 0x00000003a800780c */ /* 0x000fe40003f05270 */
[----:B0-----:R-:W-:-:S04]  /*1370*/  LOP3.LUT R13, R2, 0x80, RZ, 0xc0, !PT ;  /* 0x00000080020d7812 */ /* 0x001fc800078ec0ff */
[----:B------:R-:W-:Y:S01]  /*1380*/  SHF.R.U32.HI R13, RZ, 0x7, R13 ;  /* 0x00000007ff0d7819 */ /* 0x000fe2000001160d */
[----:B------:R-:W-:Y:S06]  /*1390*/  BRA.DIV UR4, `(.L_x_16) ;  /* 0x000000ca04207947 */ /* 0x000fec000b800000 */
.L_x_323:
[----:B------:R-:W-:Y:S05]  /*13a0*/  @!P0 BRA `(.L_x_17) ;  /* 0x0000000000048947 */ /* 0x000fea0003800000 */
[----:B------:R-:W-:Y:S01]  /*13b0*/  BPT.TRAP 0x1 ;  /* 0x000000040000795c */ /* 0x000fe20000300000 */
.L_x_17:
[----:B------:R-:W-:Y:S02]  /*13c0*/  IMAD.U32 R0, RZ, RZ, UR38 ;  /* 0x00000026ff007e24 */ /* 0x000fe4000f8e00ff */
[----:B------:R-:W-:-:S03]  /*13d0*/  IMAD.U32 R3, RZ, RZ, UR39 ;  /* 0x00000027ff037e24 */ /* 0x000fc6000f8e00ff */
[----:B------:R-:W-:Y:S01]  /*13e0*/  SHF.L.U32 R0, R0, 0x1f, RZ ;  /* 0x0000001f00007819 */ /* 0x000fe200000006ff */
[----:B------:R-:W-:-:S04]  /*13f0*/  IMAD R3, R3, 0x8, R24 ;  /* 0x0000000803037824 */ /* 0x000fc800078e0218 */
[----:B------:R0:W1:Y:S01]  /*1400*/  SYNCS.PHASECHK.TRANS64.TRYWAIT P1, [R3+URZ], R0 ;  /* 0x00000000030075a7 */ /* 0x000062000802017f */
[----:B------:R-:W-:Y:S05]  /*1410*/  @!P0 BRA `(.L_x_18) ;  /* 0x0000000000048947 */ /* 0x000fea0003800000 */
[----:B------:R-:W-:Y:S01]  /*1420*/  BPT.TRAP 0x1 ;  /* 0x000000040000795c */ /* 0x000fe20000300000 */
.L_x_18:
[----:B-1----:R-:W-:Y:S05]  /*1430*/  @P1 BRA `(.L_x_19) ;  /* 0x0000000000081947 */ /* 0x002fea0003800000 */
[----:B------:R-:W1:Y:S02]  /*1440*/  SYNCS.PHASECHK.TRANS64.TRYWAIT P1, [R3+URZ], R0 ;  /* 0x00000000030075a7 */ /* 0x000e64000802017f */
[----:B-1----:R-:W-:Y:S05]  /*1450*/  @!P1 BRA `(.L_x_20) ;  /* 0x000000c8000c9947 */ /* 0x002fea0003800000 */
.L_x_19:
[----:B------:R-:W-:-:S04]  /*1460*/  UIADD3 UR4, UR39, 0x1, URZ ;  /* 0x0000000127047890 */ /* 0x000fc8000fffe03f */
[----:B------:R-:W-:Y:S02]  /*1470*/  UISETP.NE.AND UP0, UPT, UR4, 0x4, UPT ;  /* 0x000000040400788c */ /* 0x000fe4000bf05270 */
[----:B------:R-:W-:Y:S02]  /*1480*/  IMAD.U32 R2, RZ, RZ, UR4 ;  /* 0x00000004ff027e24 */ /* 0x000fe4000f8e00ff */
[----:B------:R-:W-:Y:S02]  /*1490*/  USEL UR4, URZ, 0x1, UP0 ;  /* 0x000000013f047887 */ /* 0x000fe40008000000 */
[----:B------:R-:W-:Y:S02]  /*14a0*/  PLOP3.LUT P1, PT, PT, PT, UP0, 0x80, 0x0 ;  /* 0x000000000000781c */ /* 0x000fe40003f2f008 */
[----:B------:R-:W-:Y:S02]  /*14b0*/  ULOP3.LUT UR4, UR38, UR4, URZ, 0x3c, !UPT ;  /* 0x0000000426047292 */ /* 0x000fe4000f8e3c3f */
[----:B------:R-:W-:-:S04]  /*14c0*/  SEL R2, R2, RZ, P1 ;  /* 0x000000ff02027207 */ /* 0x000fc80000800000 */
[----:B------:R-:W-:Y:S01]  /*14d0*/  IMAD.U32 R14, RZ, RZ, UR4 ;  /* 0x00000004ff0e7e24 */ /* 0x000fe2000f8e00ff */
[----:B------:R-:W-:Y:S06]  /*14e0*/  @!P0 BRA `(.L_x_21) ;  /* 0x0000000000048947 */ /* 0x000fec0003800000 */
[----:B------:R-:W-:Y:S01]  /*14f0*/  BPT.TRAP 0x1 ;  /* 0x000000040000795c */ /* 0x000fe20000300000 */
.L_x_21:
[----:B------:R-:W0:Y:S01]  /*1500*/  S2R R5, SR_TID.X ;  /* 0x0000000000057919 */ /* 0x000e220000002100 */
[----:B------:R-:W-:Y:S01]  /*1510*/  USHF.L.U32 UR4, UR39, 0xd, URZ ;  /* 0x0000000d27047899 */ /* 0x000fe2000800063f */
[----:B------:R-:W-:Y:S01]  /*1520*/  IMAD.MOV.U32 R9, RZ, RZ, 0x90 ;  /* 0x00000090ff097424 */ /* 0x000fe200078e00ff */
[----:B------:R-:W-:Y:S01]  /*1530*/  SHF.L.U32 R12, R14, 0x1f, RZ ;  /* 0x0000001f0e0c7819 */ /* 0x000fe200000006ff */
[----:B------:R-:W-:-:S05]  /*1540*/  IMAD.U32 R11, RZ, RZ, UR40 ;  /* 0x00000028ff0b7e24 */ /* 0x000fca000f8e00ff */
[----:B------:R-:W-:Y:S02]  /*1550*/  ISETP.NE.AND P2, PT, R11, 0x1, PT ;  /* 0x000000010b00780c */ /* 0x000fe40003f45270 */
[----:B01----:R-:W-:Y:S01]  /*1560*/  SHF.R.U32.HI R0, RZ, 0x2, R5 ;  /* 0x00000002ff007819 */ /* 0x003fe20000011605 */
[C---:B------:R-:W-:Y:S02]  /*1570*/  IMAD.SHL.U32 R3, R5.reuse, 0x8, RZ ;  /* 0x0000000805037824 */ /* 0x040fe400078e00ff */
[----:B------:R-:W-:Y:S01]  /*1580*/  IMAD.SHL.U32 R6, R5, 0x10, RZ ;  /* 0x0000001005067824 */ /* 0x000fe200078e00ff */
[C---:B------:R-:W-:Y:S02]  /*1590*/  LOP3.LUT R4, R0.reuse, 0x3, RZ, 0xc0, !PT ;  /* 0x0000000300047812 */ /* 0x040fe400078ec0ff */
[----:B------:R-:W-:Y:S02]  /*15a0*/  LOP3.LUT R5, R0, 0x4, RZ, 0xc0, !PT ;  /* 0x0000000400057812 */ /* 0x000fe400078ec0ff */
[----:B------:R-:W-:-:S02]  /*15b0*/  LOP3.LUT R3, R3, 0x18, R4, 0xe2, !PT ;  /* 0x0000001803037812 */ /* 0x000fc400078ee204 */
[----:B------:R-:W-:Y:S02]  /*15c0*/  LOP3.LUT R6, R6, 0xe00, RZ, 0xc0, !PT ;  /* 0x00000e0006067812 */ /* 0x000fe400078ec0ff */
[----:B------:R-:W-:Y:S02]  /*15d0*/  LOP3.LUT R3, R3, R5, RZ, 0xfc, !PT ;  /* 0x0000000503037212 */ /* 0x000fe400078efcff */
[----:B------:R-:W-:Y:S02]  /*15e0*/  LOP3.LUT P1, RZ, R0, 0x4, RZ, 0xc0, !PT ;  /* 0x0000000400ff7812 */ /* 0x000fe4000782c0ff */
[----:B------:R-:W-:Y:S02]  /*15f0*/  LOP3.LUT R7, R3, R6, RZ, 0xfc, !PT ;  /* 0x0000000603077212 */ /* 0x000fe400078efcff */
[----:B------:R-:W-:Y:S02]  /*1600*/  SEL R9, R9, 0x70, !P1 ;  /* 0x0000007009097807 */ /* 0x000fe40004800000 */
[----:B------:R-:W-:-:S05]  /*1610*/  LOP3.LUT R3, R7, UR4, RZ, 0xfc, !PT ;  /* 0x0000000407037c12 */ /* 0x000fca000f8efcff */
[--C-:B------:R-:W-:Y:S02]  /*1620*/  IMAD R8, R3, 0x4, R24.reuse ;  /* 0x0000000403087824 */ /* 0x100fe400078e0218 */
[----:B------:R-:W-:Y:S02]  /*1630*/  IMAD R3, R2, 0x8, R24 ;  /* 0x0000000802037824 */ /* 0x000fe400078e0218 */
[----:B------:R-:W-:Y:S02]  /*1640*/  IMAD.IADD R10, R8, 0x1, R9 ;  /* 0x00000001080a7824 */ /* 0x000fe400078e0209 */
[----:B------:R0:W1:Y:S01]  /*1650*/  SYNCS.PHASECHK.TRANS64.TRYWAIT P1, [R3+URZ], R12 ;  /* 0x0000000c030075a7 */ /* 0x000062000802017f */
[----:B------:R0:W2:Y:S04]  /*1660*/  LDS R24, [R8+0x800] ;  /* 0x0008000008187984 */ /* 0x0000a80000000800 */
[----:B------:R-:W-:Y:S05]  /*1670*/  WARPSYNC.ALL ;  /* 0x0000000000007948 */ /* 0x000fea0003800000 */
[----:B------:R-:W-:Y:S04]  /*1680*/  LDS R25, [R8+0xc00] ;  /* 0x000c000008197984 */ /* 0x000fe80000000800 */
[----:B------:R-:W-:Y:S04]  /*1690*/  LDS R152, [R8+0x4800] ;  /* 0x0048000008987984 */ /* 0x000fe80000000800 */
[----:B------:R-:W-:Y:S04]  /*16a0*/  LDS R153, [R8+0x4c00] ;  /* 0x004c000008997984 */ /* 0x000fe80000000800 */
[----:B------:R-:W-:Y:S04]  /*16b0*/  LDS R156, [R8+0x900] ;  /* 0x00090000089c7984 */ /* 0x000fe80000000800 */
[----:B------:R-:W-:Y:S04]  /*16c0*/  LDS R157, [R8+0xd00] ;  /* 0x000d0000089d7984 */ /* 0x000fe80000000800 */
[----:B------:R-:W-:Y:S04]  /*16d0*/  LDS R160, [R8+0x4900] ;  /* 0x0049000008a07984 */ /* 0x000fe80000000800 */
[----:B------:R-:W-:Y:S04]  /*16e0*/  LDS R161, [R8+0x4d00] ;  /* 0x004d000008a17984 */ /* 0x000fe80000000800 */
[----:B------:R-:W-:Y:S04]  /*16f0*/  LDS R26, [R10+0x800] ;  /* 0x000800000a1a7984 */ /* 0x000fe80000000800 */
[----:B------:R-:W2:Y:S04]  /*1700*/  LDS R27, [R10+0xc00] ;  /* 0x000c00000a1b7984 */ /* 0x000ea80000000800 */
[----:B------:R-:W-:Y:S04]  /*1710*/  LDS R154, [R10+0x4800] ;  /* 0x004800000a9a7984 */ /* 0x000fe80000000800 */
[----:B------:R-:W3:Y:S04]  /*1720*/  LDS R155, [R10+0x4c00] ;  /* 0x004c00000a9b7984 */ /* 0x000ee80000000800 */
[----:B------:R-:W-:Y:S04]  /*1730*/  LDS R158, [R10+0x900] ;  /* 0x000900000a9e7984 */ /* 0x000fe80000000800 */
[----:B------:R-:W4:Y:S04]  /*1740*/  LDS R159, [R10+0xd00] ;  /* 0x000d00000a9f7984 */ /* 0x000f280000000800 */
[----:B------:R-:W-:Y:S04]  /*1750*/  LDS R162, [R10+0x4900] ;  /* 0x004900000aa27984 */ /* 0x000fe80000000800 */
[----:B------:R-:W0:Y:S01]  /*1760*/  LDS R163, [R10+0x4d00] ;  /* 0x004d00000aa37984 */ /* 0x000e220000000800 */
[----:B------:R-:W-:Y:S01]  /*1770*/  R2UR UR4, R28 ;  /* 0x000000001c0472ca */ /* 0x000fe200000e0000 */
[----:B--2---:R-:W-:Y:S01]  /*1780*/  WARPGROUP.ARRIVE ;  /* 0x00000000000079c5 */ /* 0x004fe20000000000 */
[----:B------:R-:W-:-:S02]  /*1790*/  UMOV UR7, 0x40000040 ;  /* 0x4000004000077882 */ /* 0x000fc40000000000 */
[----:B------:R-:W-:-:S09]  /*17a0*/  UMOV UR11, UR7 ;  /* 0x00000007000b7c82 */ /* 0x000fd20008000000 */
[----:B------:R-:W-:-:S04]  /*17b0*/  USHF.R.U32.HI UR4, URZ, 0x4, UR4 ;  /* 0x000000043f047899 */ /* 0x000fc80008011604 */
[----:B------:R-:W-:-:S04]  /*17c0*/  ULOP3.LUT UR4, UR4, 0x3fff, URZ, 0xc0, !UPT ;  /* 0x00003fff04047892 */ /* 0x000fc8000f8ec03f */
[----:B------:R-:W-:-:S04]  /*17d0*/  ULOP3.LUT UR4, UR4, 0x10000, URZ, 0xfc, !UPT ;  /* 0x0001000004047892 */ /* 0x000fc8000f8efc3f */
[----:B------:R-:W-:-:S04]  /*17e0*/  ULEA UR6, UR39, UR4, 0xa ;  /* 0x0000000427067291 */ /* 0x000fc8000f8e503f */
[----:B------:R-:W-:-:S03]  /*17f0*/  UIADD3 UR8, UR6, 0x2, URZ ;  /* 0x0000000206087890 */ /* 0x000fc6000fffe03f */
[----:B------:R-:W-:Y:S02]  /*1800*/  UMOV UR10, UR6 ;  /* 0x00000006000a7c82 */ /* 0x000fe40008000000 */
[----:B------:R-:W-:Y:S01]  /*1810*/  HGMMA.64x128x8.F32.TF32 R88, R24, gdesc[UR4], RZ, !UPT, gsb0 ;  /* 0x05e0000418587df0 */ /* 0x000fe2000c0028ff */
[----:B------:R-:W-:Y:S02]  /*1820*/  UMOV UR7, 0x40000040 ;  /* 0x4000004000077882 */ /* 0x000fe40000000000 */
[----:B------:R-:W-:Y:S02]  /*1830*/  WARPGROUP.DEPBAR.LE gsb0, 0x0 ;  /* 0x00008000000079c5 */ /* 0x000fe40000010000 */
[----:B---3--:R-:W-:-:S07]  /*1840*/  WARPGROUP.ARRIVE ;  /* 0x00000000000079c5 */ /* 0x008fce0000000000 */
[----:B------:R-:W-:Y:S01]  /*1850*/  HGMMA.64x128x8.F32.TF32 R24, R152, gdesc[UR8], RZ, !UPT, gsb0 ;  /* 0x05e0000898187df0 */ /* 0x000fe2000c0028ff */
[----:B------:R-:W-:Y:S01]  /*1860*/  UMOV UR10, UR8 ;  /* 0x00000008000a7c82 */ /* 0x000fe20008000000 */
[----:B------:R-:W-:Y:S01]  /*1870*/  UMOV UR11, 0x40000040 ;  /* 0x40000040000b7882 */ /* 0x000fe20000000000 */
[----:B------:R-:W-:Y:S02]  /*1880*/  UIADD3 UR8, UR6, 0x4, URZ ;  /* 0x0000000406087890 */ /* 0x000fe4000fffe03f */
[----:B------:R-:W-:Y:S01]  /*1890*/  UIADD3 UR6, UR6, 0x6, URZ ;  /* 0x0000000606067890 */ /* 0x000fe2000fffe03f */
[----:B------:R-:W-:Y:S02]  /*18a0*/  WARPGROUP.DEPBAR.LE gsb0, 0x0 ;  /* 0x00008000000079c5 */ /* 0x000fe40000010000 */
[----:B----4-:R-:W-:-:S06]  /*18b0*/  WARPGROUP.ARRIVE ;  /* 0x00000000000079c5 */ /* 0x010fcc0000000000 */
[----:B------:R-:W-:Y:S03]  /*18c0*/  HGMMA.64x128x8.F32.TF32 R88, R156, gdesc[UR8], R88, gsb0 ;  /* 0x05e000089c587df0 */ /* 0x000fe60008002858 */
[----:B------:R-:W-:Y:S02]  /*18d0*/  WARPGROUP.DEPBAR.LE gsb0, 0x0 ;  /* 0x00008000000079c5 */ /* 0x000fe40000010000 */
[----:B0-----:R-:W-:-:S07]  /*18e0*/  WARPGROUP.ARRIVE ;  /* 0x00000000000079c5 */ /* 0x001fce0000000000 */
[----:B------:R-:W-:Y:S01]  /*18f0*/  HGMMA.64x128x8.F32.TF32 R24, R160, gdesc[UR8], R24, gsb0 ;  /* 0x05e00008a0187df0 */ /* 0x000fe20008002818 */
[----:B------:R-:W-:Y:S01]  /*1900*/  UMOV UR10, UR8 ;  /* 0x00000008000a7c82 */ /* 0x000fe20008000000 */
[----:B------:R-:W-:Y:S01]  /*1910*/  UMOV UR11, 0x40000040 ;  /* 0x40000040000b7882 */ /* 0x000fe20000000000 */
[----:B------:R-:W-:Y:S02]  /*1920*/  WARPGROUP.DEPBAR.LE gsb0, 0x0 ;  /* 0x00008000000079c5 */ /* 0x000fe40000010000 */
[----:B------:R-:W-:Y:S04]  /*1930*/  LDS R152, [R8+0xa00] ;  /* 0x000a000008987984 */ /* 0x000fe80000000800 */
[----:B------:R-:W-:Y:S04]  /*1940*/  LDS R153, [R8+0xe00] ;  /* 0x000e000008997984 */ /* 0x000fe80000000800 */
[----:B------:R-:W-:Y:S04]  /*1950*/  LDS R154, [R10+0xa00] ;  /* 0x000a00000a9a7984 */ /* 0x000fe80000000800 */
[----:B------:R-:W0:Y:S04]  /*1960*/  LDS R155, [R10+0xe00] ;  /* 0x000e00000a9b7984 */ /* 0x000e280000000800 */
[----:B------:R-:W-:Y:S04]  /*1970*/  LDS R156, [R8+0x4a00] ;  /* 0x004a0000089c7984 */ /* 0x000fe80000000800 */
[----:B------:R-:W-:Y:S04]  /*1980*/  LDS R157, [R8+0x4e00] ;  /* 0x004e0000089d7984 */ /* 0x000fe80000000800 */
[----:B------:R-:W-:Y:S04]  /*1990*/  LDS R158, [R10+0x4a00] ;  /* 0x004a00000a9e7984 */ /* 0x000fe80000000800 */
[----:B------:R-:W2:Y:S01]  /*19a0*/  LDS R159, [R10+0x4e00] ;  /* 0x004e00000a9f7984 */ /* 0x000ea20000000800 */
[----:B0-----:R-:W-:-:S06]  /*19b0*/  WARPGROUP.ARRIVE ;  /* 0x00000000000079c5 */ /* 0x001fcc0000000000 */
[----:B------:R-:W-:Y:S03]  /*19c0*/  HGMMA.64x128x8.F32.TF32 R88, R152, gdesc[UR8], R88, gsb0 ;  /* 0x05e0000898587df0 */ /* 0x000fe60008002858 */
[----:B------:R-:W-:Y:S02]  /*19d0*/  WARPGROUP.DEPBAR.LE gsb0, 0x0 ;  /* 0x00008000000079c5 */ /* 0x000fe40000010000 */
[----:B--2---:R-:W-:-:S07]  /*19e0*/  WARPGROUP.ARRIVE ;  /* 0x00000000000079c5 */ /* 0x004fce0000000000 */
[----:B------:R-:W-:Y:S03]  /*19f0*/  HGMMA.64x128x8.F32.TF32 R24, R156, gdesc[UR8], R24, gsb0 ;  /* 0x05e000089c187df0 */ /* 0x000fe60008002818 */
        /* <DEDUP_REMOVED lines=15> */
[----:B------:R-:W-:Y:S05]  /*1af0*/  @!P2 BRA `(.L_x_22) ;  /* 0x0000000c00d8a947 */ /* 0x000fea0003800000 */
[----:B------:R-:W-:Y:S05]  /*1b00*/  @!P0 BRA `(.L_x_23) ;  /* 0x0000000000048947 */ /* 0x000fea0003800000 */
[----:B------:R-:W-:Y:S01]  /*1b10*/  BPT.TRAP 0x1 ;  /* 0x000000040000795c */ /* 0x000fe20000300000 */
.L_x_23:
[----:B-1----:R-:W-:Y:S05]  /*1b20*/  @P1 BRA `(.L_x_24) ;  /* 0x0000000000181947 */ /* 0x002fea0003800000 */
[----:B------:R-:W0:Y:S01]  /*1b30*/  S2UR UR6, SR_CgaCtaId ;  /* 0x00000000000679c3 */ /* 0x000e220000008800 */
[----:B------:R-:W-:Y:S02]  /*1b40*/  UMOV UR5, 0x400 ;  /* 0x0000040000057882 */ /* 0x000fe40000000000 */
[----:B0-----:R-:W-:-:S06]  /*1b50*/  ULEA UR5, UR6, UR5, 0x18 ;  /* 0x0000000506057291 */ /* 0x001fcc000f8ec03f */
[----:B------:R-:W-:-:S04]  /*1b60*/  LEA R3, R2, UR5, 0x3 ;  /* 0x0000000502037c11 */ /* 0x000fc8000f8e18ff */
[----:B------:R-:W0:Y:S02]  /*1b70*/  SYNCS.PHASECHK.TRANS64.TRYWAIT P1, [R3+URZ], R12 ;  /* 0x0000000c030075a7 */ /* 0x000e24000802017f */
[----:B0-----:R-:W-:Y:S05]  /*1b80*/  @!P1 BRA `(.L_x_25) ;  /* 0x000000c000549947 */ /* 0x001fea0003800000 */
.L_x_24:
[----:B------:R-:W1:Y:S01]  /*1b90*/  S2UR UR6, SR_CgaCtaId ;  /* 0x00000000000679c3 */ /* 0x000e620000008800 */
[----:B------:R-:W-:Y:S01]  /*1ba0*/  IMAD.SHL.U32 R10, R2, 0x2000, RZ ;  /* 0x00002000020a7824 */ /* 0x000fe200078e00ff */
[----:B------:R-:W-:-:S04]  /*1bb0*/  UMOV UR5, 0x400 ;  /* 0x0000040000057882 */ /* 0x000fc80000000000 */
[----:B0-----:R-:W-:Y:S02]  /*1bc0*/  LOP3.LUT R3, R10, R7, RZ, 0xfc, !PT ;  /* 0x000000070a037212 */ /* 0x001fe400078efcff */
[----:B------:R-:W0:Y:S01]  /*1bd0*/  LDC R11, c[0x0][0x28c] ;  /* 0x0000a300ff0b7b82 */ /* 0x000e220000000800 */
[----:B-1----:R-:W-:-:S03]  /*1be0*/  ULEA UR7, UR6, UR5, 0x18 ;  /* 0x0000000506077291 */ /* 0x002fc6000f8ec03f */
[----:B------:R-:W-:-:S03]  /*1bf0*/  UMOV UR5, UR39 ;  /* 0x0000002700057c82 */ /* 0x000fc60008000000 */
[----:B------:R-:W-:Y:S02]  /*1c00*/  LEA R8, R3, UR7, 0x2 ;  /* 0x0000000703087c11 */ /* 0x000fe4000f8e10ff */
[----:B0-----:R-:W-:-:S03]  /*1c10*/  ISETP.GE.AND P1, PT, R11, 0x41, PT ;  /* 0x000000410b00780c */ /* 0x001fc60003f26270 */
[----:B------:R-:W-:Y:S01]  /*1c20*/  IMAD.IADD R3, R9, 0x1, R8 ;  /* 0x0000000109037824 */ /* 0x000fe200078e0208 */
[----:B------:R0:W1:Y:S04]  /*1c30*/  LDS R160, [R8+0x800] ;  /* 0x0008000008a07984 */ /* 0x0000680000000800 */
[----:B------:R0:W2:Y:S04]  /*1c40*/  LDS R161, [R8+0xc00] ;  /* 0x000c000008a17984 */ /* 0x0000a80000000800 */
[----:B------:R0:W3:Y:S04]  /*1c50*/  LDS R164, [R8+0x4800] ;  /* 0x0048000008a47984 */ /* 0x0000e80000000800 */
[----:B------:R0:W4:Y:S04]  /*1c60*/  LDS R165, [R8+0x4c00] ;  /* 0x004c000008a57984 */ /* 0x0001280000000800 */
[----:B------:R0:W0:Y:S04]  /*1c70*/  LDS R162, [R3+0x800] ;  /* 0x0008000003a27984 */ /* 0x0000280000000800 */
[----:B------:R0:W0:Y:S04]  /*1c80*/  LDS R163, [R3+0xc00] ;  /* 0x000c000003a37984 */ /* 0x0000280000000800 */
[----:B------:R0:W0:Y:S04]  /*1c90*/  LDS R166, [R3+0x4800] ;  /* 0x0048000003a67984 */ /* 0x0000280000000800 */
[----:B------:R0:W0:Y:S01]  /*1ca0*/  LDS R167, [R3+0x4c00] ;  /* 0x004c000003a77984 */ /* 0x0000220000000800 */
[----:B------:R-:W-:Y:S05]  /*1cb0*/  @!P1 BRA `(.L_x_26) ;  /* 0x0000000800049947 */ /* 0x000fea0003800000 */
[----:B------:R-:W-:Y:S01]  /*1cc0*/  R2UR UR9, R2 ;  /* 0x00000000020972ca */ /* 0x000fe200000e0000 */
[----:B------:R-:W-:-:S06]  /*1cd0*/  UIADD3 UR5, UR40, -0x1, URZ ;  /* 0xffffffff28057890 */ /* 0x000fcc000fffe03f */
[----:B0-----:R-:W-:Y:S01]  /*1ce0*/  IMAD.U32 R3, RZ, RZ, UR5 ;  /* 0x00000005ff037e24 */ /* 0x001fe2000f8e00ff */
[----:B------:R-:W-:-:S07]  /*1cf0*/  UMOV UR5, UR39 ;  /* 0x0000002700057c82 */ /* 0x000fce0008000000 */
.L_x_34:
[----:B------:R-:W-:-:S04]  /*1d00*/  UIADD3 UR6, UR9, 0x1, URZ ;  /* 0x0000000109067890 */ /* 0x000fc8000fffe03f */
[----:B------:R-:W-:-:S04]  /*1d10*/  UISETP.NE.AND UP0, UPT, UR6, 0x4, UPT ;  /* 0x000000040600788c */ /* 0x000fc8000bf05270 */
[----:B------:R-:W-:Y:S02]  /*1d20*/  USEL UR7, URZ, 0x1, UP0 ;  /* 0x000000013f077887 */ /* 0x000fe40008000000 */
[----:B------:R-:W-:-:S04]  /*1d30*/  USEL UR6, UR6, URZ, UP0 ;  /* 0x0000003f06067287 */ /* 0x000fc80008000000 */
[----:B------:R-:W-:Y:S02]  /*1d40*/  LOP3.LUT R14, R14, UR7, RZ, 0x3c, !PT ;  /* 0x000000070e0e7c12 */ /* 0x000fe4000f8e3cff */
[----:B------:R-:W-:Y:S01]  /*1d50*/  IMAD.U32 R2, RZ, RZ, UR6 ;  /* 0x00000006ff027e24 */ /* 0x000fe2000f8e00ff */
[----:B0-----:R-:W-:Y:S06]  /*1d60*/  @!P0 BRA `(.L_x_27) ;  /* 0x0000000000048947 */ /* 0x001fec0003800000 */
[----:B------:R-:W-:Y:S01]  /*1d70*/  BPT.TRAP 0x1 ;  /* 0x000000040000795c */ /* 0x000fe20000300000 */
.L_x_27:
[----:B------:R-:W0:Y:S01]  /*1d80*/  S2UR UR6, SR_CgaCtaId ;  /* 0x00000000000679c3 */ /* 0x000e220000008800 */
[----:B------:R-:W-:Y:S01]  /*1d90*/  UMOV UR7, 0x400 ;  /* 0x0000040000077882 */ /* 0x000fe20000000000 */
[----:B------:R-:W-:Y:S01]  /*1da0*/  SHF.L.U32 R13, R14, 0x1f, RZ ;  /* 0x0000001f0e0d7819 */ /* 0x000fe200000006ff */
[----:B------:R-:W-:Y:S01]  /*1db0*/  ULEA UR8, UR9, UR4, 0xa ;  /* 0x0000000409087291 */ /* 0x000fe2000f8e503f */
[----:B------:R-:W3:Y:S01]  /*1dc0*/  S2R R8, SR_TID.X ;  /* 0x0000000000087919 */ /* 0x000ee20000002100 */
[----:B------:R-:W-:Y:S01]  /*1dd0*/  UMOV UR11, 0x40000040 ;  /* 0x40000040000b7882 */ /* 0x000fe20000000000 */
[----:B------:R-:W-:-:S04]  /*1de0*/  IMAD.U32 R15, RZ, RZ, UR9 ;  /* 0x00000009ff0f7e24 */ /* 0x000fc8000f8e00ff */
[----:B------:R-:W-:Y:S01]  /*1df0*/  UMOV UR10, UR8 ;  /* 0x00000008000a7c82 */ /* 0x000fe20008000000 */
[----:B0-----:R-:W-:Y:S02]  /*1e00*/  ULEA UR7, UR6, UR7, 0x18 ;  /* 0x0000000706077291 */ /* 0x001fe4000f8ec03f */
[----:B------:R-:W-:-:S04]  /*1e10*/  UIADD3 UR6, UR8, 0x2, URZ ;  /* 0x0000000208067890 */ /* 0x000fc8000fffe03f */
[----:B------:R-:W-:-:S04]  /*1e20*/  LEA R12, R2, UR7, 0x3 ;  /* 0x00000007020c7c11 */ /* 0x000fc8000f8e18ff */
[----:B------:R0:W0:Y:S01]  /*1e30*/  SYNCS.PHASECHK.TRANS64.TRYWAIT P1, [R12+URZ], R13 ;  /* 0x0000000d0c0075a7 */ /* 0x000022000802017f */
[----:B-12---:R-:W-:Y:S01]  /*1e40*/  WARPGROUP.ARRIVE ;  /* 0x00000000000079c5 */ /* 0x006fe20000000000 */
[C---:B---3--:R-:W-:Y:S01]  /*1e50*/  IMAD.SHL.U32 R6, R8.reuse, 0x10, RZ ;  /* 0x0000001008067824 */ /* 0x048fe200078e00ff */
[----:B------:R-:W-:Y:S01]  /*1e60*/  SHF.R.U32.HI R0, RZ, 0x2, R8 ;  /* 0x00000002ff007819 */ /* 0x000fe20000011608 */
[----:B------:R-:W-:-:S03]  /*1e70*/  IMAD.SHL.U32 R8, R8, 0x8, RZ ;  /* 0x0000000808087824 */ /* 0x000fc600078e00ff */
[----:B------:R-:W-:Y:S01]  /*1e80*/  HGMMA.64x128x8.F32.TF32 R88, R160, gdesc[UR8], R88, gsb0 ;  /* 0x05e00008a0587df0 */ /* 0x000fe20008002858 */
[----:B------:R-:W-:Y:S02]  /*1e90*/  LOP3.LUT R6, R6, 0xe00, RZ, 0xc0, !PT ;  /* 0x00000e0006067812 */ /* 0x000fe400078ec0ff */
[C---:B------:R-:W-:Y:S02]  /*1ea0*/  LOP3.LUT R5, R0.reuse, 0x4, RZ, 0xc0, !PT ;  /* 0x0000000400057812 */ /* 0x040fe400078ec0ff */
[----:B------:R-:W-:Y:S02]  /*1eb0*/  LOP3.LUT R4, R0, 0x3, RZ, 0xc0, !PT ;  /* 0x0000000300047812 */ /* 0x000fe400078ec0ff */
[----:B------:R-:W-:-:S04]  /*1ec0*/  LOP3.LUT R11, R6, R5, RZ, 0xfc, !PT ;  /* 0x00000005060b7212 */ /* 0x000fc800078efcff */
[----:B------:R-:W-:-:S04]  /*1ed0*/  LOP3.LUT R11, R11, R4, RZ, 0xfc, !PT ;  /* 0x000000040b0b7212 */ /* 0x000fc800078efcff */
[----:B------:R-:W-:-:S05]  /*1ee0*/  LOP3.LUT R8, R11, 0x18, R8, 0xf8, !PT ;  /* 0x000000180b087812 */ /* 0x000fca00078ef808 */
[----:B------:R-:W-:-:S05]  /*1ef0*/  IMAD R8, R15, 0x2000, R8 ;  /* 0x000020000f087824 */ /* 0x000fca00078e0208 */
[----:B------:R-:W-:-:S05]  /*1f00*/  LEA R8, R8, UR7, 0x2 ;  /* 0x0000000708087c11 */ /* 0x000fca000f8e10ff */
[----:B------:R-:W-:Y:S01]  /*1f10*/  IMAD.IADD R10, R9, 0x1, R8 ;  /* 0x00000001090a7824 */ /* 0x000fe200078e0208 */
[----:B------:R-:W-:Y:S02]  /*1f20*/  WARPGROUP.DEPBAR.LE gsb0, 0x0 ;  /* 0x00008000000079c5 */ /* 0x000fe40000010000 */
[----:B----4-:R-:W-:-:S06]  /*1f30*/  WARPGROUP.ARRIVE ;  /* 0x00000000000079c5 */ /* 0x010fcc0000000000 */
[----:B------:R-:W-:Y:S01]  /*1f40*/  HGMMA.64x128x8.F32.TF32 R24, R164, gdesc[UR8], R24, gsb0 ;  /* 0x05e00008a4187df0 */ /* 0x000fe20008002818 */
[----:B------:R-:W-:Y:S01]  /*1f50*/  UMOV UR10, UR6 ;  /* 0x00000006000a7c82 */ /* 0x000fe20008000000 */
[----:B------:R-:W-:Y:S01]  /*1f60*/  UMOV UR11, 0x40000040 ;  /* 0x40000040000b7882 */ /* 0x000fe20000000000 */
[----:B------:R-:W-:Y:S02]  /*1f70*/  WARPGROUP.DEPBAR.LE gsb0, 0x0 ;  /* 0x00008000000079c5 */ /* 0x000fe40000010000 */
[----:B------:R-:W-:Y:S04]  /*1f80*/  LDS R156, [R8+0x900] ;  /* 0x00090000089c7984 */ /* 0x000fe80000000800 */
[----:B------:R-:W-:Y:S04]  /*1f90*/  LDS R157, [R8+0xd00] ;  /* 0x000d0000089d7984 */ /* 0x000fe80000000800 */
[----:B------:R-:W-:Y:S04]  /*1fa0*/  LDS R158, [R10+0x900] ;  /* 0x000900000a9e7984 */ /* 0x000fe80000000800 */
[----:B------:R-:W1:Y:S04]  /*1fb0*/  LDS R159, [R10+0xd00] ;  /* 0x000d00000a9f7984 */ /* 0x000e680000000800 */
[----:B------:R-:W-:Y:S04]  /*1fc0*/  LDS R160, [R8+0x4900] ;  /* 0x0049000008a07984 */ /* 0x000fe80000000800 */
[----:B------:R-:W-:Y:S04]  /*1fd0*/  LDS R161, [R8+0x4d00] ;  /* 0x004d000008a17984 */ /* 0x000fe80000000800 */
[----:B------:R-:W-:Y:S04]  /*1fe0*/  LDS R162, [R10+0x4900] ;  /* 0x004900000aa27984 */ /* 0x000fe80000000800 */
[----:B------:R-:W2:Y:S01]  /*1ff0*/  LDS R163, [R10+0x4d00] ;  /* 0x004d00000aa37984 */ /* 0x000ea20000000800 */
[----:B-1----:R-:W-:-:S06]  /*2000*/  WARPGROUP.ARRIVE ;  /* 0x00000000000079c5 */ /* 0x002fcc0000000000 */
[----:B------:R-:W-:Y:S03]  /*2010*/  HGMMA.64x128x8.F32.TF32 R88, R156, gdesc[UR8], R88, gsb0 ;  /* 0x05e000089c587df0 */ /* 0x000fe60008002858 */
[----:B------:R-:W-:Y:S02]  /*2020*/  WARPGROUP.DEPBAR.LE gsb0, 0x0 ;  /* 0x00008000000079c5 */ /* 0x000fe40000010000 */
[----:B--2---:R-:W-:-:S07]  /*2030*/  WARPGROUP.ARRIVE ;  /* 0x00000000000079c5 */ /* 0x004fce0000000000 */
[----:B------:R-:W-:Y:S03]  /*2040*/  HGMMA.64x128x8.F32.TF32 R24, R160, gdesc[UR8], R24, gsb0 ;  /* 0x05e00008a0187df0 */ /* 0x000fe60008002818 */
[----:B------:R-:W-:Y:S02]  /*2050*/  WARPGROUP.DEPBAR.LE gsb0, 0x0 ;  /* 0x00008000000079c5 */ /* 0x000fe40000010000 */
[----:B------:R1:W2:Y:S04]  /*2060*/  LDS R152, [R8+0xa00] ;  /* 0x000a000008987984 */ /* 0x0002a80000000800 */
[----:B------:R1:W3:Y:S04]  /*2070*/  LDS R153, [R8+0xe00] ;  /* 0x000e000008997984 */ /* 0x0002e80000000800 */
[----:B------:R1:W4:Y:S04]  /*2080*/  LDS R156, [R8+0x4a00] ;  /* 0x004a0000089c7984 */ /* 0x0003280000000800 */
[----:B------:R1:W0:Y:S04]  /*2090*/  LDS R157, [R8+0x4e00] ;  /* 0x004e0000089d7984 */ /* 0x0002280000000800 */
[----:B------:R1:W0:Y:S04]  /*20a0*/  LDS R154, [R10+0xa00] ;  /* 0x000a00000a9a7984 */ /* 0x0002280000000800 */
[----:B------:R1:W0:Y:S04]  /*20b0*/  LDS R155, [R10+0xe00] ;  /* 0x000e00000a9b7984 */ /* 0x0002280000000800 */
[----:B------:R1:W0:Y:S04]  /*20c0*/  LDS R158, [R10+0x4a00] ;  /* 0x004a00000a9e7984 */ /* 0x0002280000000800 */
[----:B------:R1:W0:Y:S01]  /*20d0*/  LDS R159, [R10+0x4e00] ;  /* 0x004e00000a9f7984 */ /* 0x0002220000000800 */
[----:B------:R-:W-:Y:S05]  /*20e0*/  @!P0 BRA `(.L_x_28) ;  /* 0x0000000000048947 */ /* 0x000fea0003800000 */
[----:B------:R-:W-:Y:S01]  /*20f0*/  BPT.TRAP 0x1 ;  /* 0x000000040000795c */ /* 0x000fe20000300000 */
.L_x_28:
[----:B------:R-:W2:Y:S01]  /*2100*/  LDL R11, [R1+0x14] ;  /* 0x00001400010b7983 */ /* 0x000ea20000100800 */
[----:B------:R-:W-:-:S04]  /*2110*/  ULEA UR6, UR5, UR7, 0x3 ;  /* 0x0000000705067291 */ /* 0x000fc8000f8e183f */
[----:B------:R-:W-:-:S04]  /*2120*/  UIADD3 UR6, UR6, 0x20, URZ ;  /* 0x0000002006067890 */ /* 0x000fc8000fffe03f */
[----:B------:R-:W-:-:S09]  /*2130*/  UPRMT UR6, URZ, 0x654, UR6 ;  /* 0x000006543f067896 */ /* 0x000fd20008000006 */
[----:B------:R-:W-:Y:S01]  /*2140*/  SYNCS.ARRIVE.TRANS64.RED.A1T0 RZ, [UR6], RZ ;  /* 0x000000ffffff79a7 */ /* 0x000fe20008100406 */
[----:B--2---:R-:W-:-:S13]  /*2150*/  ISETP.GT.U32.AND P2, PT, R11, 0x1, PT ;  /* 0x000000010b00780c */ /* 0x004fda0003f44070 */
[----:B------:R-:W-:Y:S05]  /*2160*/  @P2 BRA `(.L_x_29) ;  /* 0x0000000000042947 */ /* 0x000fea0003800000 */
[----:B------:R-:W-:Y:S01]  /*2170*/  BPT.TRAP 0x1 ;  /* 0x000000040000795c */ /* 0x000fe20000300000 */
.L_x_29:
[----:B------:R-:W-:Y:S01]  /*2180*/  UIADD3 UR6, UR8, 0x4, URZ ;  /* 0x0000000408067890 */ /* 0x000fe2000fffe03f */
[----:B0--3--:R-:W-:Y:S01]  /*2190*/  WARPGROUP.ARRIVE ;  /* 0x00000000000079c5 */ /* 0x009fe20000000000 */
[----:B------:R-:W-:Y:S01]  /*21a0*/  UMOV UR11, 0x40000040 ;  /* 0x40000040000b7882 */ /* 0x000fe20000000000 */
[----:B------:R-:W-:-:S04]  /*21b0*/  UIADD3 UR5, UR5, 0x1, URZ ;  /* 0x0000000105057890 */ /* 0x000fc8000fffe03f */
[----:B------:R-:W-:Y:S01]  /*21c0*/  UMOV UR10, UR6 ;  /* 0x00000006000a7c82 */ /* 0x000fe20008000000 */
[----:B------:R-:W-:Y:S01]  /*21d0*/  UISETP.NE.AND UP0, UPT, UR5, 0x4, UPT ;  /* 0x000000040500788c */ /* 0x000fe2000bf05270 */
[----:B------:R-:W-:Y:S03]  /*21e0*/  HGMMA.64x128x8.F32.TF32 R88, R152, gdesc[UR8], R88, gsb0 ;  /* 0x05e0000898587df0 */ /* 0x000fe60008002858 */
[----:B------:R-:W-:Y:S01]  /*21f0*/  USEL UR5, UR5, URZ, UP0 ;  /* 0x0000003f05057287 */ /* 0x000fe20008000000 */
[----:B------:R-:W-:Y:S02]  /*2200*/  WARPGROUP.DEPBAR.LE gsb0, 0x0 ;  /* 0x00008000000079c5 */ /* 0x000fe40000010000 */
[----:B----4-:R-:W-:-:S06]  /*2210*/  WARPGROUP.ARRIVE ;  /* 0x00000000000079c5 */ /* 0x010fcc0000000000 */
        /* <DEDUP_REMOVED lines=12> */
.L_x_30:
[----:B01----:R-:W-:Y:S01]  /*22e0*/  IMAD.SHL.U32 R10, R2, 0x2000, RZ ;  /* 0x00002000020a7824 */ /* 0x003fe200078e00ff */
[----:B------:R-:W-:Y:S04]  /*22f0*/  BSSY B0, `(.L_x_31) ;  /* 0x0000006000007945 */ /* 0x000fe80003800000 */
[----:B------:R-:W-:-:S04]  /*2300*/  LOP3.LUT R8, R10, R7, RZ, 0xfc, !PT ;  /* 0x000000070a087212 */ /* 0x000fc800078efcff */
[----:B------:R-:W-:Y:S01]  /*2310*/  LEA R8, R8, UR7, 0x2 ;  /* 0x0000000708087c11 */ /* 0x000fe2000f8e10ff */
[----:B------:R-:W-:Y:S06]  /*2320*/  @P1 BRA `(.L_x_32) ;  /* 0x0000000000081947 */ /* 0x000fec0003800000 */
[----:B------:R-:W0:Y:S02]  /*2330*/  SYNCS.PHASECHK.TRANS64.TRYWAIT P1, [R12+URZ], R13 ;  /* 0x0000000d0c0075a7 */ /* 0x000e24000802017f */
[----:B0-----:R-:W-:Y:S05]  /*2340*/  @!P1 BRA `(.L_x_33) ;  /* 0x000000b800789947 */ /* 0x001fea0003800000 */
.L_x_32:
[----:B------:R-:W-:Y:S05]  /*2350*/  BSYNC B0 ;  /* 0x0000000000007941 */ /* 0x000fea0003800000 */
.L_x_31:
[----:B------:R-:W-:Y:S01]  /*2360*/  IMAD.IADD R11, R9, 0x1, R8 ;  /* 0x00000001090b7824 */ /* 0x000fe200078e0208 */
[----:B------:R1:W0:Y:S01]  /*2370*/  LDS R160, [R8+0x800] ;  /* 0x0008000008a07984 */ /* 0x0002220000000800 */
[----:B------:R-:W-:Y:S05]  /*2380*/  WARPSYNC.ALL ;  /* 0x0000000000007948 */ /* 0x000fea0003800000 */
[----:B------:R1:W0:Y:S04]  /*2390*/  LDS R161, [R8+0xc00] ;  /* 0x000c000008a17984 */ /* 0x0002280000000800 */
[----:B------:R1:W0:Y:S04]  /*23a0*/  LDS R164, [R8+0x4800] ;  /* 0x0048000008a47984 */ /* 0x0002280000000800 */
[----:B------:R1:W0:Y:S04]  /*23b0*/  LDS R165, [R8+0x4c00] ;  /* 0x004c000008a57984 */ /* 0x0002280000000800 */
[----:B------:R1:W0:Y:S04]  /*23c0*/  LDS R162, [R11+0x800] ;  /* 0x000800000ba27984 */ /* 0x0002280000000800 */
[----:B------:R1:W0:Y:S04]  /*23d0*/  LDS R163, [R11+0xc00] ;  /* 0x000c00000ba37984 */ /* 0x0002280000000800 */
[----:B------:R1:W0:Y:S04]  /*23e0*/  LDS R166, [R11+0x4800] ;  /* 0x004800000ba67984 */ /* 0x0002280000000800 */
[----:B------:R1:W0:Y:S01]  /*23f0*/  LDS R167, [R11+0x4c00] ;  /* 0x004c00000ba77984 */ /* 0x0002220000000800 */
[----:B------:R-:W-:Y:S01]  /*2400*/  UIADD3 UR6, UR8, 0x6, URZ ;  /* 0x0000000608067890 */ /* 0x000fe2000fffe03f */
[----:B--23--:R-:W-:Y:S01]  /*2410*/  WARPGROUP.ARRIVE ;  /* 0x00000000000079c5 */ /* 0x00cfe20000000000 */
[----:B------:R-:W-:Y:S01]  /*2420*/  UMOV UR11, 0x40000040 ;  /* 0x40000040000b7882 */ /* 0x000fe20000000000 */
[C---:B------:R-:W-:Y:S01]  /*2430*/  ISETP.GT.AND P1, PT, R3.reuse, 0x2, PT ;  /* 0x000000020300780c */ /* 0x040fe20003f24270 */
[----:B------:R-:W-:Y:S01]  /*2440*/  VIADD R3, R3, 0xffffffff ;  /* 0xffffffff03037836 */ /* 0x000fe20000000000 */
[----:B------:R-:W-:-:S02]  /*2450*/  R2UR UR9, R2 ;  /* 0x00000000020972ca */ /* 0x000fc400000e0000 */
[----:B------:R-:W-:-:S11]  /*2460*/  UMOV UR10, UR6 ;  /* 0x00000006000a7c82 */ /* 0x000fd60008000000 */
[----:B------:R-:W-:Y:S03]  /*2470*/  HGMMA.64x128x8.F32.TF32 R88, R156, gdesc[UR8], R88, gsb0 ;  /* 0x05e000089c587df0 */ /* 0x000fe60008002858 */
[----:B------:R-:W-:Y:S02]  /*2480*/  WARPGROUP.DEPBAR.LE gsb0, 0x0 ;  /* 0x00008000000079c5 */ /* 0x000fe40000010000 */
[----:B----4-:R-:W-:-:S07]  /*2490*/  WARPGROUP.ARRIVE ;  /* 0x00000000000079c5 */ /* 0x010fce0000000000 */
[----:B------:R-:W-:Y:S03]  /*24a0*/  HGMMA.64x128x8.F32.TF32 R24, R152, gdesc[UR8], R24, gsb0 ;  /* 0x05e0000898187df0 */ /* 0x000fe60008002818 */
[----:B------:R-:W-:Y:S02]  /*24b0*/  WARPGROUP.DEPBAR.LE gsb0, 0x0 ;  /* 0x00008000000079c5 */ /* 0x000fe40000010000 */
[----:B-1----:R-:W-:Y:S05]  /*24c0*/  @P1 BRA `(.L_x_34) ;  /* 0xfffffff8000c1947 */ /* 0x002fea000383ffff */
.L_x_26:
[----:B0-----:R-:W-:Y:S01]  /*24d0*/  IMAD.MOV.U32 R3, RZ, RZ, 0x40000040 ;  /* 0x40000040ff037424 */ /* 0x001fe200078e00ff */
[----:B------:R-:W-:Y:S01]  /*24e0*/  LEA R2, R2, UR4, 0xa ;  /* 0x0000000402027c11 */ /* 0x000fe2000f8e50ff */
[----:B-12---:R-:W-:-:S06]  /*24f0*/  WARPGROUP.ARRIVE ;  /* 0x00000000000079c5 */ /* 0x006fcc0000000000 */
[----:B------:R-:W0:Y:S01]  /*2500*/  S2R R8, SR_TID.X ;  /* 0x0000000000087919 */ /* 0x000e220000002100 */
[----:B------:R-:W-:Y:S02]  /*2510*/  LOP3.LUT R5, R4, R6, R5, 0xfe, !PT ;  /* 0x0000000604057212 */ /* 0x000fe400078efe05 */
[C---:B------:R-:W-:Y:S02]  /*2520*/  R2UR UR10, R2.reuse ;  /* 0x00000000020a72ca */ /* 0x040fe400000e0000 */
[C---:B------:R-:W-:Y:S02]  /*2530*/  R2UR UR11, R3.reuse ;  /* 0x00000000030b72ca */ /* 0x040fe400000e0000 */
[----:B------:R-:W-:Y:S02]  /*2540*/  R2UR UR14, R2 ;  /* 0x00000000020e72ca */ /* 0x000fe400000e0000 */
[----:B------:R-:W-:-:S09]  /*2550*/  R2UR UR15, R3 ;  /* 0x00000000030f72ca */ /* 0x000fd200000e0000 */
[----:B------:R-:W-:Y:S01]  /*2560*/  HGMMA.64x128x8.F32.TF32 R88, R160, gdesc[UR8], R88, gsb0 ;  /* 0x05e00008a0587df0 */ /* 0x000fe20008002858 */
[----:B0-----:R-:W-:-:S05]  /*2570*/  IMAD.SHL.U32 R4, R8, 0x8, RZ ;  /* 0x0000000808047824 */ /* 0x001fca00078e00ff */
[----:B------:R-:W-:Y:S01]  /*2580*/  LOP3.LUT R5, R5, 0x18, R4, 0xf8, !PT ;  /* 0x0000001805057812 */ /* 0x000fe200078ef804 */
[----:B------:R-:W-:-:S04]  /*2590*/  VIADD R4, R2, 0x2 ;  /* 0x0000000202047836 */ /* 0x000fc80000000000 */
[----:B------:R-:W-:Y:S01]  /*25a0*/  IMAD.IADD R10, R5, 0x1, R10 ;  /* 0x00000001050a7824 */ /* 0x000fe200078e020a */
[----:B------:R-:W-:Y:S01]  /*25b0*/  R2UR UR10, R4 ;  /* 0x00000000040a72ca */ /* 0x000fe200000e0000 */
[----:B------:R-:W-:-:S03]  /*25c0*/  IMAD.MOV.U32 R5, RZ, RZ, 0x40000040 ;  /* 0x40000040ff057424 */ /* 0x000fc600078e00ff */
[----:B------:R-:W-:Y:S02]  /*25d0*/  LEA R10, R10, UR7, 0x2 ;  /* 0x000000070a0a7c11 */ /* 0x000fe4000f8e10ff */
[----:B------:R-:W-:-:S03]  /*25e0*/  R2UR UR11, R5 ;  /* 0x00000000050b72ca */ /* 0x000fc600000e0000 */
[----:B------:R-:W-:Y:S01]  /*25f0*/  IMAD.IADD R9, R9, 0x1, R10 ;  /* 0x0000000109097824 */ /* 0x000fe200078e020a */
[----:B------:R-:W-:Y:S02]  /*2600*/  WARPGROUP.DEPBAR.LE gsb0, 0x0 ;  /* 0x00008000000079c5 */ /* 0x000fe40000010000 */
[----:B---34-:R-:W-:-:S06]  /*2610*/  WARPGROUP.ARRIVE ;  /* 0x00000000000079c5 */ /* 0x018fcc0000000000 */
[----:B------:R-:W-:Y:S01]  /*2620*/  HGMMA.64x128x8.F32.TF32 R24, R164, gdesc[UR12], R24, gsb0 ;  /* 0x05e0000ca4187df0 */ /* 0x000fe20008002818 */
[----:B------:R-:W-:Y:S02]  /*2630*/  R2UR UR14, R4 ;  /* 0x00000000040e72ca */ /* 0x000fe400000e0000 */
[----:B------:R-:W-:Y:S01]  /*2640*/  R2UR UR15, R5 ;  /* 0x00000000050f72ca */ /* 0x000fe200000e0000 */
        /* <DEDUP_REMOVED lines=8> */
[----:B------:R-:W1:Y:S01]  /*26d0*/  LDS R159, [R9+0x4d00] ;  /* 0x004d0000099f7984 */ /* 0x000e620000000800 */
[----:B0-----:R-:W-:-:S06]  /*26e0*/  WARPGROUP.ARRIVE ;  /* 0x00000000000079c5 */ /* 0x001fcc0000000000 */
[----:B------:R-:W-:Y:S03]  /*26f0*/  HGMMA.64x128x8.F32.TF32 R88, R152, gdesc[UR8], R88, gsb0 ;  /* 0x05e0000898587df0 */ /* 0x000fe60008002858 */
[----:B------:R-:W-:Y:S02]  /*2700*/  WARPGROUP.DEPBAR.LE gsb0, 0x0 ;  /* 0x00008000000079c5 */ /* 0x000fe40000010000 */
[----:B-1----:R-:W-:-:S07]  /*2710*/  WARPGROUP.ARRIVE ;  /* 0x00000000000079c5 */ /* 0x002fce0000000000 */
[----:B------:R-:W-:Y:S03]  /*2720*/  HGMMA.64x128x8.F32.TF32 R24, R156, gdesc[UR12], R24, gsb0 ;  /* 0x05e0000c9c187df0 */ /* 0x000fe60008002818 */
[----:B------:R-:W-:Y:S02]  /*2730*/  WARPGROUP.DEPBAR.LE gsb0, 0x0 ;  /* 0x00008000000079c5 */ /* 0x000fe40000010000 */
        /* <DEDUP_REMOVED lines=9> */
[----:B------:R-:W-:Y:S01]  /*27d0*/  BPT.TRAP 0x1 ;  /* 0x000000040000795c */ /* 0x000fe20000300000 */
.L_x_35:
        /* <DEDUP_REMOVED lines=8> */
.L_x_36:
[C---:B------:R-:W-:Y:S01]  /*2860*/  VIADD R4, R2.reuse, 0x4 ;  /* 0x0000000402047836 */ /* 0x040fe20000000000 */
[----:B01----:R-:W-:Y:S01]  /*2870*/  WARPGROUP.ARRIVE ;  /* 0x00000000000079c5 */ /* 0x003fe20000000000 */
[----:B------:R-:W-:Y:S02]  /*2880*/  IMAD.MOV.U32 R5, RZ, RZ, 0x40000040 ;  /* 0x40000040ff057424 */ /* 0x000fe400078e00ff */
[----:B------:R-:W-:Y:S01]  /*2890*/  VIADD R2, R2, 0x6 ;  /* 0x0000000602027836 */ /* 0x000fe20000000000 */
[C---:B------:R-:W-:Y:S01]  /*28a0*/  R2UR UR6, R4.reuse ;  /* 0x00000000040672ca */ /* 0x040fe200000e0000 */
[----:B------:R-:W-:Y:S01]  /*28b0*/  IMAD.MOV.U32 R3, RZ, RZ, 0x40000040 ;  /* 0x40000040ff037424 */ /* 0x000fe200078e00ff */
[C---:B------:R-:W-:Y:S02]  /*28c0*/  R2UR UR7, R5.reuse ;  /* 0x00000000050772ca */ /* 0x040fe400000e0000 */
[----:B------:R-:W-:Y:S02]  /*28d0*/  R2UR UR10, R4 ;  /* 0x00000000040a72ca */ /* 0x000fe400000e0000 */
[----:B------:R-:W-:-:S09]  /*28e0*/  R2UR UR11, R5 ;  /* 0x00000000050b72ca */ /* 0x000fd200000e0000 */
[----:B------:R-:W-:Y:S01]  /*28f0*/  HGMMA.64x128x8.F32.TF32 R88, R152, gdesc[UR4], R88, gsb0 ;  /* 0x05e0000498587df0 */ /* 0x000fe20008002858 */
[----:B------:R-:W-:Y:S02]  /*2900*/  R2UR UR6, R2 ;  /* 0x00000000020672ca */ /* 0x000fe400000e0000 */
[----:B------:R-:W-:Y:S01]  /*2910*/  R2UR UR7, R3 ;  /* 0x00000000030772ca */ /* 0x000fe200000e0000 */
        /* <DEDUP_REMOVED lines=20> */
.L_x_22:
[----:B------:R-:W-:Y:S05]  /*2a60*/  @!P0 BRA `(.L_x_37) ;  /* 0x0000000000048947 */ /* 0x000fea0003800000 */
[----:B------:R-:W-:Y:S01]  /*2a70*/  BPT.TRAP 0x1 ;  /* 0x000000040000795c */ /* 0x000fe20000300000 */
.L_x_37:
[----:B------:R-:W2:Y:S01]  /*2a80*/  LDL R2, [R1+0x14] ;  /* 0x0000140001027983 */ /* 0x000ea20000100800 */
[----:B------:R-:W0:Y:S01]  /*2a90*/  S2UR UR6, SR_CgaCtaId ;  /* 0x00000000000679c3 */ /* 0x000e220000008800 */
[----:B------:R-:W-:Y:S01]  /*2aa0*/  UIADD3 UR39, UR40, UR39, URZ ;  /* 0x0000002728277290 */ /* 0x000fe2000fffe03f */
[----:B------:R-:W-:-:S03]  /*2ab0*/  UMOV UR5, 0x400 ;  /* 0x0000040000057882 */ /* 0x000fc60000000000 */
[----:B------:R-:W-:-:S04]  /*2ac0*/  ULEA UR4, UR39, 0xfffffff8, 0x3 ;  /* 0xfffffff827047891 */ /* 0x000fc8000f8e183f */
[----:B------:R-:W-:Y:S02]  /*2ad0*/  ULOP3.LUT UR4, UR4, 0x18, URZ, 0xc0, !UPT ;  /* 0x0000001804047892 */ /* 0x000fe4000f8ec03f */
[----:B0-----:R-:W-:-:S04]  /*2ae0*/  ULEA UR5, UR6, UR5, 0x18 ;  /* 0x0000000506057291 */ /* 0x001fc8000f8ec03f */
[----:B------:R-:W-:-:S04]  /*2af0*/  UIADD3 UR4, UR5, 0x20, UR4 ;  /* 0x0000002005047890 */ /* 0x000fc8000fffe004 */
[----:B------:R-:W-:-:S09]  /*2b00*/  UPRMT UR4, URZ, 0x654, UR4 ;  /* 0x000006543f047896 */ /* 0x000fd20008000004 */
[----:B------:R-:W-:Y:S01]  /*2b10*/  SYNCS.ARRIVE.TRANS64.RED.A1T0 RZ, [UR4], RZ ;  /* 0x000000ffffff79a7 */ /* 0x000fe20008100404 */
[----:B--2---:R-:W-:-:S13]  /*2b20*/  ISETP.GT.U32.AND P0, PT, R2, 0x1, PT ;  /* 0x000000010200780c */ /* 0x004fda0003f04070 */
[----:B------:R-:W-:Y:S05]  /*2b30*/  @P0 BRA `(.L_x_38) ;  /* 0x0000000000040947 */ /* 0x000fea0003800000 */
[----:B------:R-:W-:Y:S01]  /*2b40*/  BPT.TRAP 0x1 ;  /* 0x000000040000795c */ /* 0x000fe20000300000 */
.L_x_38:
[----:B------:R-:W0:Y:S01]  /*2b50*/  S2R R7, SR_TID.X ;  /* 0x0000000000077919 */ /* 0x000e220000002100 */
[----:B------:R-:W2:Y:S01]  /*2b60*/  LDC R6, c[0x0][0x288] ;  /* 0x0000a200ff067b82 */ /* 0x000ea20000000800 */
[----:B------:R-:W-:Y:S01]  /*2b70*/  LOP3.LUT R2, R19, 0x1, RZ, 0xc0, !PT ;  /* 0x0000000113027812 */ /* 0x000fe200078ec0ff */
[----:B------:R-:W-:Y:S01]  /*2b80*/  IMAD.SHL.U32 R11, R16, 0x80, RZ ;  /* 0x00000080100b7824 */ /* 0x000fe200078e00ff */
[----:B------:R-:W-:Y:S01]  /*2b90*/  LOP3.LUT R3, R0, 0x7, RZ, 0xc0, !PT ;  /* 0x0000000700037812 */ /* 0x000fe200078ec0ff */
[----:B------:R-:W-:Y:S01]  /*2ba0*/  USHF.R.U32.HI UR4, URZ, 0x2, UR39 ;  /* 0x000000023f047899 */ /* 0x000fe20008011627 */
[----:B------:R-:W-:Y:S01]  /*2bb0*/  IMAD.SHL.U32 R13, R18, 0x100, RZ ;  /* 0x00000100120d7824 */ /* 0x000fe200078e00ff */
[----:B------:R-:W-:Y:S01]  /*2bc0*/  ULDC UR8, c[0x0][0x284] ;  /* 0x0000a10000087ab9 */ /* 0x000fe20000000800 */
[----:B------:R-:W-:Y:S01]  /*2bd0*/  UISETP.GT.U32.AND UP1, UPT, UR39, 0x3, UPT ;  /* 0x000000032700788c */ /* 0x000fe2000bf24070 */
[----:B------:R-:W-:Y:S01]  /*2be0*/  SHF.R.S32.HI R15, RZ, 0x1f, R17 ;  /* 0x0000001fff0f7819 */ /* 0x000fe20000011411 */
[----:B------:R-:W-:Y:S01]  /*2bf0*/  ULOP3.LUT UR4, UR4, 0x1, URZ, 0xc0, !UPT ;  /* 0x0000000104047892 */ /* 0x000fe2000f8ec03f */
[----:B------:R-:W-:Y:S01]  /*2c00*/  ULDC.64 UR6, c[0x0][0x5d0] ;  /* 0x0001740000067ab9 */ /* 0x000fe20000000a00 */
[----:B------:R-:W-:-:S02]  /*2c10*/  UISETP.LT.U32.AND UP1, UPT, UR40, 0x4, UP1 ;  /* 0x000000042800788c */ /* 0x000fc40008f21070 */
[----:B------:R-:W-:Y:S02]  /*2c20*/  UISETP.NE.U32.AND UP0, UPT, UR4, 0x1, UPT ;  /* 0x000000010400788c */ /* 0x000fe4000bf05070 */
[----:B------:R-:W-:Y:S02]  /*2c30*/  USEL UR5, URZ, 0x1, !UP1 ;  /* 0x000000013f057887 */ /* 0x000fe4000c800000 */
[----:B------:R-:W-:Y:S02]  /*2c40*/  UISETP.GT.U32.AND UP0, UPT, UR40, 0x3, !UP0 ;  /* 0x000000032800788c */ /* 0x000fe4000c704070 */
[----:B------:R-:W-:Y:S02]  /*2c50*/  ULOP3.LUT UR39, UR39, 0x3, URZ, 0xc0, !UPT ;  /* 0x0000000327277892 */ /* 0x000fe4000f8ec03f */
[----:B------:R-:W-:Y:S01]  /*2c60*/  USEL UR4, URZ, 0x1, !UP0 ;  /* 0x000000013f047887 */ /* 0x000fe2000c000000 */
[----:B--2---:R-:W-:-:S03]  /*2c70*/  ISETP.GE.AND P0, PT, R11, R6, PT ;  /* 0x000000060b00720c */ /* 0x004fc60003f06270 */
[----:B------:R-:W-:Y:S01]  /*2c80*/  ULOP3.LUT UR38, UR4, UR38, UR5, 0x96, !UPT ;  /* 0x0000002604267292 */ /* 0x000fe2000f8e9605 */
[----:B------:R-:W-:Y:S02]  /*2c90*/  ISETP.GE.OR P0, PT, R13, UR8, P0 ;  /* 0x000000080d007c0c */ /* 0x000fe40008706670 */
[C---:B0-----:R-:W-:Y:S02]  /*2ca0*/  LOP3.LUT R4, R7.reuse, 0x60, RZ, 0xc0, !PT ;  /* 0x0000006007047812 */ /* 0x041fe400078ec0ff */
[----:B------:R-:W-:Y:S02]  /*2cb0*/  LOP3.LUT R0, R7, 0x3, RZ, 0xc0, !PT ;  /* 0x0000000307007812 */ /* 0x000fe400078ec0ff */
[----:B------:R-:W-:Y:S01]  /*2cc0*/  SHF.R.U32.HI R8, RZ, 0x1, R4 ;  /* 0x00000001ff087819 */ /* 0x000fe20000011604 */
[----:B------:R-:W-:Y:S02]  /*2cd0*/  IMAD.SHL.U32 R4, R2, 0x40, RZ ;  /* 0x0000004002047824 */ /* 0x000fe400078e00ff */
[----:B------:R-:W-:Y:S01]  /*2ce0*/  IMAD R0, R0, -0x2, R6 ;  /* 0xfffffffe00007824 */ /* 0x000fe200078e0206 */
[----:B------:R-:W-:-:S02]  /*2cf0*/  IADD3 R5, RZ, -R8, -R3 ;  /* 0x80000008ff057210 */ /* 0x000fc40007ffe803 */
[----:B------:R-:W-:Y:S01]  /*2d00*/  LOP3.LUT R159, R4, 0x40, R3, 0xe2, !PT ;  /* 0x00000040049f7812 */ /* 0x000fe200078ee203 */
[----:B------:R-:W-:Y:S02]  /*2d10*/  IMAD.SHL.U32 R4, R7, 0x2, RZ ;  /* 0x0000000207047824 */ /* 0x000fe400078e00ff */
[----:B------:R-:W-:Y:S02]  /*2d20*/  IMAD R16, R2, -0x40, R5 ;  /* 0xffffffc002107824 */ /* 0x000fe400078e0205 */
[----:B------:R-:W-:Y:S01]  /*2d30*/  IMAD R2, R15, UR6, RZ ;  /* 0x000000060f027c24 */ /* 0x000fe2000f8e02ff */
[----:B------:R-:W-:Y:S01]  /*2d40*/  LOP3.LUT R4, R11, 0x6, R4, 0xf8, !PT ;  /* 0x000000060b047812 */ /* 0x000fe200078ef804 */
[----:B------:R-:W-:Y:S01]  /*2d50*/  IMAD.WIDE R6, R18, 0x100, RZ ;  /* 0x0000010012067825 */ /* 0x000fe200078e02ff */
[----:B------:R-:W-:Y:S02]  /*2d60*/  IADD3 R16, -R13, UR8, R16 ;  /* 0x000000080d107c10 */ /* 0x000fe4000fffe110 */
[----:B------:R-:W-:Y:S01]  /*2d70*/  SHF.R.S32.HI R5, RZ, 0x1f, R4 ;  /* 0x0000001fff057819 */ /* 0x000fe20000011404 */
[----:B------:R-:W-:Y:S01]  /*2d80*/  IMAD R9, R17, UR7, R2 ;  /* 0x0000000711097c24 */ /* 0x000fe2000f8e0202 */
[----:B------:R-:W-:Y:S01]  /*2d90*/  LOP3.LUT R159, R6, R159, R8, 0xfe, !PT ;  /* 0x0000009f069f7212 */ /* 0x000fe200078efe08 */
[----:B------:R-:W-:-:S02]  /*2da0*/  IMAD.IADD R0, R0, 0x1, -R11 ;  /* 0x0000000100007824 */ /* 0x000fc400078e0a0b */
[----:B------:R-:W-:-:S04]  /*2db0*/  IMAD.WIDE.U32 R2, R17, UR6, R4 ;  /* 0x0000000611027c25 */ /* 0x000fc8000f8e0004 */
[----:B------:R-:W-:Y:S02]  /*2dc0*/  IMAD.IADD R9, R3, 0x1, R9 ;  /* 0x0000000103097824 */ /* 0x000fe400078e0209 */
[----:B------:R-:W-:Y:S02]  /*2dd0*/  IMAD.MOV.U32 R18, RZ, RZ, -0x1 ;  /* 0xffffffffff127424 */ /* 0x000fe400078e00ff */
[----:B------:R-:W-:Y:S01]  /*2de0*/  IMAD.MOV.U32 R8, RZ, RZ, R2 ;  /* 0x000000ffff087224 */ /* 0x000fe200078e0002 */
[----:B------:R-:W-:Y:S06]  /*2df0*/  @P0 BRA `(.L_x_39) ;  /* 0x0000008000600947 */ /* 0x000fec0003800000 */
[----:B------:R-:W0:Y:S01]  /*2e00*/  LDC.64 R2, c[0x0][0x5c8] ;  /* 0x00017200ff027b82 */ /* 0x000e220000000a00 */
[----:B-----5:R-:W-:Y:S01]  /*2e10*/  FSETP.NEU.AND P0, PT, R22, RZ, PT ;  /* 0x000000ff1600720b */ /* 0x020fe20003f0d000 */
[----:B------:R-:W-:Y:S01]  /*2e20*/  BSSY B0, `(.L_x_39) ;  /* 0x0000815000007945 */ /* 0x000fe20003800000 */
[----:B------:R-:W-:-:S04]  /*2e30*/  ISETP.GT.AND P3, PT, R16, RZ, PT ;  /* 0x000000ff1000720c */ /* 0x000fc80003f64270 */
[----:B------:R-:W-:Y:S01]  /*2e40*/  ISETP.GT.AND P2, PT, R0, RZ, P3 ;  /* 0x000000ff0000720c */ /* 0x000fe20001f44270 */
[-C--:B0-----:R-:W-:Y:S02]  /*2e50*/  IMAD R10, R7, R2.reuse, RZ ;  /* 0x00000002070a7224 */ /* 0x081fe400078e02ff */
[----:B------:R-:W-:-:S04]  /*2e60*/  IMAD.WIDE.U32 R162, R159, R2, R8 ;  /* 0x000000029fa27225 */ /* 0x000fc800078e0008 */
[----:B------:R-:W-:-:S04]  /*2e70*/  IMAD R9, R159, R3, R10 ;  /* 0x000000039f097224 */ /* 0x000fc800078e020a */
[----:B------:R-:W-:Y:S01]  /*2e80*/  IMAD.IADD R167, R163, 0x1, R9 ;  /* 0x00000001a3a77824 */ /* 0x000fe200078e0209 */
[----:B------:R-:W-:Y:S06]  /*2e90*/  @!P0 BRA `(.L_x_40) ;  /* 0x0000005c00108947 */ /* 0x000fec0003800000 */
[----:B------:R-:W0:Y:S01]  /*2ea0*/  LDC.64 R10, c[0x0][0x5b8] ;  /* 0x00016e00ff0a7b82 */ /* 0x000e220000000a00 */
[----:B------:R-:W-:-:S07]  /*2eb0*/  ULDC.64 UR4, c[0x0][0x5c0] ;  /* 0x0001700000047ab9 */ /* 0x000fce0000000a00 */
[----:B------:R-:W2:Y:S08]  /*2ec0*/  LDC.64 R12, c[0x0][0x5b0] ;  /* 0x00016c00ff0c7b82 */ /* 0x000eb00000000a00 */
[----:B------:R-:W3:Y:S01]  /*2ed0*/  LDC.64 R8, c[0x0][0x5a8] ;  /* 0x00016a00ff087b82 */ /* 0x000ee20000000a00 */
[----:B0-----:R-:W-:-:S04]  /*2ee0*/  IMAD R14, R15, R10, RZ ;  /* 0x0000000a0f0e7224 */ /* 0x001fc800078e02ff */
[C---:B------:R-:W-:Y:S02]  /*2ef0*/  IMAD R11, R17.reuse, R11, R14 ;  /* 0x0000000b110b7224 */ /* 0x040fe400078e020e */
[----:B------:R-:W-:-:S04]  /*2f00*/  IMAD.WIDE.U32 R14, R17, R10, R4 ;  /* 0x0000000a110e7225 */ /* 0x000fc800078e0004 */
[----:B--2---:R-:W-:Y:S02]  /*2f10*/  IMAD R20, R7, R12, RZ ;  /* 0x0000000c07147224 */ /* 0x004fe400078e02ff */
[----:B------:R-:W-:Y:S02]  /*2f20*/  IMAD.IADD R21, R15, 0x1, R11 ;  /* 0x000000010f157824 */ /* 0x000fe400078e020b */
[----:B------:R-:W-:Y:S02]  /*2f30*/  IMAD R165, R159, R13, R20 ;  /* 0x0000000d9fa57224 */ /* 0x000fe400078e0214 */
[----:B------:R-:W-:-:S04]  /*2f40*/  IMAD.MOV.U32 R20, RZ, RZ, R14 ;  /* 0x000000ffff147224 */ /* 0x000fc800078e000e */
[----:B------:R-:W-:-:S04]  /*2f50*/  IMAD.WIDE.U32 R152, R159, R12, R20 ;  /* 0x0000000c9f987225 */ /* 0x000fc800078e0014 */
[----:B------:R-:W-:Y:S01]  /*2f60*/  IMAD.IADD R153, R153, 0x1, R165 ;  /* 0x0000000199997824 */ /* 0x000fe200078e02a5 */
[----:B---3--:R-:W-:-:S04]  /*2f70*/  LEA R154, P0, R152, R8, 0x2 ;  /* 0x00000008989a7211 */ /* 0x008fc800078010ff */
[----:B------:R-:W-:-:S05]  /*2f80*/  LEA.HI.X R155, R152, R9, R153, 0x2, P0 ;  /* 0x00000009989b7211 */ /* 0x000fca00000f1499 */
[----:B------:R0:W2:Y:S01]  /*2f90*/  @P2 LDG.E.LTC128B R158, desc[UR36][R154.64] ;  /* 0x000000249a9e2981 */ /* 0x0000a2000c1e1920 */
[----:B------:R-:W-:Y:S01]  /*2fa0*/  LEA R152, P0, R162, UR4, 0x2 ;  /* 0x00000004a2987c11 */ /* 0x000fe2000f8010ff */
[----:B------:R-:W-:Y:S01]  /*2fb0*/  IMAD.WIDE.U32 R156, R159, R12, R4 ;  /* 0x0000000c9f9c7225 */ /* 0x000fe200078e0004 */
[----:B-1----:R-:W-:Y:S01]  /*2fc0*/  ISETP.GT.AND P1, PT, R0, 0x1, P3 ;  /* 0x000000010000780c */ /* 0x002fe20001f24270 */
[----:B------:R-:W-:Y:S02]  /*2fd0*/  BSSY B1, `(.L_x_41) ;  /* 0x0000011000017945 */ /* 0x000fe40003800000 */
[----:B------:R-:W-:Y:S02]  /*2fe0*/  IMAD.IADD R157, R165, 0x1, R157 ;  /* 0x00000001a59d7824 */ /* 0x000fe400078e029d */
[----:B------:R-:W-:Y:S01]  /*2ff0*/  IMAD.WIDE.U32 R160, R17, R10, R156 ;  /* 0x0000000a11a07225 */ /* 0x000fe200078e009c */
[----:B0-----:R-:W-:-:S03]  /*3000*/  SHF.L.U64.HI R155, R12, 0x3, R13 ;  /* 0x000000030c9b7819 */ /* 0x001fc6000001020d */
[----:B------:R-:W-:Y:S01]  /*3010*/  IMAD.SHL.U32 R154, R12, 0x8, RZ ;  /* 0x000000080c9a7824 */ /* 0x000fe200078e00ff */
[----:B--2---:R-:W-:-:S05]  /*3020*/  LOP3.LUT R153, R158, 0xffffe000, RZ, 0xc0, !PT ;  /* 0xffffe0009e997812 */ /* 0x004fca00078ec0ff */
[----:B------:R-:W-:Y:S01]  /*3030*/  FMUL R163, R153, R22 ;  /* 0x0000001699a37220 */ /* 0x000fe20000400000 */
[----:B------:R-:W-:Y:S01]  /*3040*/  LEA.HI.X R153, R162, UR5, R167, 0x2, P0 ;  /* 0x00000005a2997c11 */ /* 0x000fe200080f14a7 */
[----:B------:R-:W-:Y:S01]  /*3050*/  IMAD.WIDE.U32 R166, R159, R12, R154 ;  /* 0x0000000c9fa67225 */ /* 0x000fe200078e009a */
[----:B------:R-:W-:-:S03]  /*3060*/  LEA R156, P0, R160, R8, 0x2 ;  /* 0x00000008a09c7211 */ /* 0x000fc600078010ff */
[----:B------:R-:W-:Y:S01]  /*3070*/  FFMA R163, R88, R23, R163 ;  /* 0x0000001758a37223 */ /* 0x000fe200000000a3 */
[----:B------:R-:W-:-:S04]  /*3080*/  IMAD.IADD R88, R11, 0x1, R161 ;  /* 0x000000010b587824 */ /* 0x000fc800078e02a1 */
[----:B------:R-:W-:Y:S02]  /*3090*/  F2FP.TF32.F32.PACK_B R163, R163 ;  /* 0x000000a3ffa3723e */ /* 0x000fe400024050ff */
[----:B------:R-:W-:-:S03]  /*30a0*/  LEA.HI.X R157, R160, R9, R88, 0x2, P0 ;  /* 0x00000009a09d7211 */ /* 0x000fc600000f1458 */
[----:B------:R0:W-:Y:S01]  /*30b0*/  @P2 STG.E desc[UR36][R152.64], R163 ;  /* 0x000000a398002986 */ /* 0x0001e2000c101924 */
[----:B------:R-:W-:Y:S05]  /*30c0*/  @!P1 BRA `(.L_x_42) ;  /* 0x0000000000049947 */ /* 0x000fea0003800000 */
[----:B------:R1:W5:Y:S02]  /*30d0*/  LDG.E.LTC128B R158, desc[UR36][R156.64+0x4] ;  /* 0x000004249c9e7981 */ /* 0x000364000c1e1920 */
.L_x_42:
[----:B------:R-:W-:Y:S05]  /*30e0*/  BSYNC B1 ;  /* 0x0000000000017941 */ /* 0x000fea0003800000 */
.L_x_41:
[----:B-----5:R-:W-:Y:S01]  /*30f0*/  LOP3.LUT R161, R158, 0xffffe000, RZ, 0xc0, !PT ;  /* 0xffffe0009ea17812 */ /* 0x020fe200078ec0ff */
[----:B------:R-:W-:Y:S01]  /*3100*/  IMAD.IADD R165, R165, 0x1, R167 ;  /* 0x00000001a5a57824 */ /* 0x000fe200078e02a7 */
[----:B------:R-:W-:Y:S02]  /*3110*/  ISETP.GT.AND P0, PT, R16, 0x8, PT ;  /* 0x000000081000780c */ /* 0x000fe40003f04270 */
[----:B------:R-:W-:Y:S01]  /*3120*/  IADD3 R160, P4, R14, R166, RZ ;  /* 0x000000a60ea07210 */ /* 0x000fe20007f9e0ff */
[----:B------:R-:W-:Y:S01]  /*3130*/  FMUL R88, R161, R22 ;  /* 0x00000016a1587220 */ /* 0x000fe20000400000 */
[----:B------:R-:W-:-:S03]  /*3140*/  ISETP.GT.AND P2, PT, R0, RZ, P0 ;  /* 0x000000ff0000720c */ /* 0x000fc60000744270 */
[----:B------:R-:W-:Y:S01]  /*3150*/  FFMA R169, R89, R23, R88 ;  /* 0x0000001759a97223 */ /* 0x000fe20000000058 */
[----:B------:R-:W-:Y:S01]  /*3160*/  IMAD.X R161, R165, 0x1, R21, P4 ;  /* 0x00000001a5a17824 */ /* 0x000fe200020e0615 */
[----:B------:R-:W-:-:S03]  /*3170*/  LEA R88, P4, R160, R8, 0x2 ;  /* 0x00000008a0587211 */ /* 0x000fc600078810ff */
[----:B------:R-:W-:Y:S02]  /*3180*/  F2FP.TF32.F32.PACK_B R169, R169 ;  /* 0x000000a9ffa9723e */ /* 0x000fe400024050ff */
[----:B------:R-:W-:-:S03]  /*3190*/  LEA.HI.X R89, R160, R9, R161, 0x2, P4 ;  /* 0x00000009a0597211 */ /* 0x000fc600020f14a1 */
[----:B------:R2:W-:Y:S04]  /*31a0*/  @P1 STG.E desc[UR36][R152.64+0x4], R169 ;  /* 0x000004a998001986 */ /* 0x0005e8000c101924 */
[----:B------:R3:W0:Y:S01]  /*31b0*/  @P2 LDG.E.LTC128B R158, desc[UR36][R88.64] ;  /* 0x00000024589e2981 */ /* 0x000622000c1e1920 */
[----:B------:R-:W-:Y:S01]  /*31c0*/  IMAD.SHL.U32 R161, R2, 0x20, RZ ;  /* 0x0000002002a17824 */ /* 0x000fe200078e00ff */
[----:B------:R-:W-:Y:S01]  /*31d0*/  IADD3 R166, P1, R4, R166, RZ ;  /* 0x000000a604a67210 */ /* 0x000fe20007f3e0ff */
[----:B------:R-:W-:Y:S03]  /*31e0*/  BSSY B1, `(.L_x_43) ;  /* 0x0000011000017945 */ /* 0x000fe60003800000 */
[----:B------:R-:W-:Y:S01]  /*31f0*/  IADD3 R164, P4, R161, R152, RZ ;  /* 0x00000098a1a47210 */ /* 0x000fe20007f9e0ff */
[----:B------:R-:W-:Y:S01]  /*3200*/  IMAD.X R167, R5, 0x1, R165, P1 ;  /* 0x0000000105a77824 */ /* 0x000fe200008e06a5 */
[----:B------:R-:W-:Y:S01]  /*3210*/  ISETP.GT.AND P1, PT, R0, 0x1, P0 ;  /* 0x000000010000780c */ /* 0x000fe20000724270 */
[----:B------:R-:W-:-:S03]  /*3220*/  IMAD.WIDE.U32 R166, R17, R10, R166 ;  /* 0x0000000a11a67225 */ /* 0x000fc600078e00a6 */
[----:B---3--:R-:W-:Y:S02]  /*3230*/  LEA R88, P5, R166, R8, 0x2 ;  /* 0x00000008a6587211 */ /* 0x008fe400078a10ff */
[----:B0-----:R-:W-:-:S05]  /*3240*/  LOP3.LUT R163, R158, 0xffffe000, RZ, 0xc0, !PT ;  /* 0xffffe0009ea37812 */ /* 0x001fca00078ec0ff */
[----:B------:R-:W-:-:S04]  /*3250*/  FMUL R163, R163, R22 ;  /* 0x00000016a3a37220 */ /* 0x000fc80000400000 */
[----:B------:R-:W-:Y:S01]  /*3260*/  FFMA R171, R90, R23, R163 ;  /* 0x000000175aab7223 */ /* 0x000fe200000000a3 */
[----:B------:R-:W-:Y:S01]  /*3270*/  SHF.L.U64.HI R163, R2, 0x5, R3 ;  /* 0x0000000502a37819 */ /* 0x000fe20000010203 */
[----:B------:R-:W-:-:S03]  /*3280*/  IMAD.IADD R90, R11, 0x1, R167 ;  /* 0x000000010b5a7824 */ /* 0x000fc600078e02a7 */
[----:B------:R-:W-:Y:S01]  /*3290*/  F2FP.TF32.F32.PACK_B R171, R171 ;  /* 0x000000abffab723e */ /* 0x000fe200024050ff */
[----:B------:R-:W-:Y:S01]  /*32a0*/  IMAD.X R165, R163, 0x1, R153, P4 ;  /* 0x00000001a3a57824 */ /* 0x000fe200020e0699 */
[----:B------:R-:W-:-:S04]  /*32b0*/  LEA.HI.X R89, R166, R9, R90, 0x2, P5 ;  /* 0x00000009a6597211 */ /* 0x000fc800028f145a */
[----:B------:R2:W-:Y:S01]  /*32c0*/  @P2 STG.E desc[UR36][R164.64], R171 ;  /* 0x000000aba4002986 */ /* 0x0005e2000c101924 */
[----:B------:R-:W-:Y:S05]  /*32d0*/  @!P1 BRA `(.L_x_44) ;  /* 0x0000000000049947 */ /* 0x000fea0003800000 */
[----:B------:R0:W5:Y:S02]  /*32e0*/  LDG.E.LTC128B R158, desc[UR36][R88.64+0x4] ;  /* 0x00000424589e7981 */ /* 0x000164000c1e1920 */
.L_x_44:
[----:B------:R-:W-:Y:S05]  /*32f0*/  BSYNC B1 ;  /* 0x0000000000017941 */ /* 0x000fea0003800000 */
.L_x_43:
[----:B-----5:R-:W-:Y:S01]  /*3300*/  LOP3.LUT R167, R158, 0xffffe000, RZ, 0xc0, !PT ;  /* 0xffffe0009ea77812 */ /* 0x020fe200078ec0ff */
[----:B------:R-:W-:Y:S01]  /*3310*/  BSSY B1, `(.L_x_45) ;  /* 0x000000a000017945 */ /* 0x000fe20003800000 */
[----:B------:R-:W-:-:S03]  /*3320*/  ISETP.GT.AND P2, PT, R0, 0x8, P3 ;  /* 0x000000080000780c */ /* 0x000fc60001f44270 */
[----:B------:R-:W-:-:S04]  /*3330*/  FMUL R90, R167, R22 ;  /* 0x00000016a75a7220 */ /* 0x000fc80000400000 */
[----:B------:R-:W-:Y:S01]  /*3340*/  FFMA R167, R91, R23, R90 ;  /* 0x000000175ba77223 */ /* 0x000fe2000000005a */
[----:B------:R-:W-:Y:S02]  /*3350*/  @P1 IMAD.MOV.U32 R90, RZ, RZ, R164 ;  /* 0x000000ffff5a1224 */ /* 0x000fe400078e00a4 */
[----:B------:R-:W-:Y:S02]  /*3360*/  @P1 IMAD.MOV.U32 R91, RZ, RZ, R165 ;  /* 0x000000ffff5b1224 */ /* 0x000fe400078e00a5 */
[----:B------:R-:W-:-:S05]  /*3370*/  F2FP.TF32.F32.PACK_B R167, R167 ;  /* 0x000000a7ffa7723e */ /* 0x000fca00024050ff */
[----:B------:R3:W-:Y:S01]  /*3380*/  @P1 STG.E desc[UR36][R90.64+0x4], R167 ;  /* 0x000004a75a001986 */ /* 0x0007e2000c101924 */
[----:B------:R-:W-:Y:S05]  /*3390*/  @!P2 BRA `(.L_x_46) ;  /* 0x000000000004a947 */ /* 0x000fea0003800000 */
[----:B------:R4:W5:Y:S02]  /*33a0*/  LDG.E.LTC128B R158, desc[UR36][R156.64+0x20] ;  /* 0x000020249c9e7981 */ /* 0x000964000c1e1920 */
.L_x_46:
[----:B------:R-:W-:Y:S05]  /*33b0*/  BSYNC B1 ;  /* 0x0000000000017941 */ /* 0x000fea0003800000 */
.L_x_45:
[----:B---3-5:R-:W-:Y:S01]  /*33c0*/  LOP3.LUT R91, R158, 0xffffe000, RZ, 0xc0, !PT ;  /* 0xffffe0009e5b7812 */ /* 0x028fe200078ec0ff */
[----:B------:R-:W-:Y:S01]  /*33d0*/  @P2 IMAD.MOV.U32 R90, RZ, RZ, R152 ;  /* 0x000000ffff5a2224 */ /* 0x000fe200078e0098 */
[----:B------:R-:W-:Y:S01]  /*33e0*/  ISETP.GT.AND P1, PT, R0, 0x9, P3 ;  /* 0x000000090000780c */ /* 0x000fe20001f24270 */
[----:B------:R-:W-:Y:S02]  /*33f0*/  BSSY B1, `(.L_x_47) ;  /* 0x0000008000017945 */ /* 0x000fe40003800000 */
[----:B------:R-:W-:-:S04]  /*3400*/  FMUL R91, R91, R22 ;  /* 0x000000165b5b7220 */ /* 0x000fc80000400000 */
[----:B------:R-:W-:Y:S01]  /*3410*/  FFMA R167, R92, R23, R91 ;  /* 0x000000175ca77223 */ /* 0x000fe2000000005b */
[----:B------:R-:W-:-:S04]  /*3420*/  @P2 IMAD.MOV.U32 R91, RZ, RZ, R153 ;  /* 0x000000ffff5b2224 */ /* 0x000fc800078e0099 */
[----:B------:R-:W-:-:S05]  /*3430*/  F2FP.TF32.F32.PACK_B R167, R167 ;  /* 0x000000a7ffa7723e */ /* 0x000fca00024050ff */
[----:B------:R3:W-:Y:S01]  /*3440*/  @P2 STG.E desc[UR36][R90.64+0x20], R167 ;  /* 0x000020a75a002986 */ /* 0x0007e2000c101924 */
[----:B------:R-:W-:Y:S05]  /*3450*/  @!P1 BRA `(.L_x_48) ;  /* 0x0000000000049947 */ /* 0x000fea0003800000 */
[----:B------:R0:W5:Y:S02]  /*3460*/  LDG.E.LTC128B R158, desc[UR36][R156.64+0x24] ;  /* 0x000024249c9e7981 */ /* 0x000164000c1e1920 */
.L_x_48:
[----:B------:R-:W-:Y:S05]  /*3470*/  BSYNC B1 ;  /* 0x0000000000017941 */ /* 0x000fea0003800000 */
.L_x_47:
[----:B---3-5:R-:W-:Y:S01]  /*3480*/  LOP3.LUT R91, R158, 0xffffe000, RZ, 0xc0, !PT ;  /* 0xffffe0009e5b7812 */ /* 0x028fe200078ec0ff */
[----:B------:R-:W-:Y:S01]  /*3490*/  BSSY B1, `(.L_x_49) ;  /* 0x000000a000017945 */ /* 0x000fe20003800000 */
[----:B------:R-:W-:-:S03]  /*34a0*/  ISETP.GT.AND P2, PT, R0, 0x8, P0 ;  /* 0x000000080000780c */ /* 0x000fc60000744270 */
[----:B------:R-:W-:Y:S01]  /*34b0*/  FMUL R90, R91, R22 ;  /* 0x000000165b5a7220 */ /* 0x000fe20000400000 */
[----:B------:R-:W-:-:S03]  /*34c0*/  @P1 IMAD.MOV.U32 R91, RZ, RZ, R153 ;  /* 0x000000ffff5b1224 */ /* 0x000fc600078e0099 */
[----:B------:R-:W-:Y:S01]  /*34d0*/  FFMA R93, R93, R23, R90 ;  /* 0x000000175d5d7223 */ /* 0x000fe2000000005a */
[----:B------:R-:W-:-:S04]  /*34e0*/  @P1 IMAD.MOV.U32 R90, RZ, RZ, R152 ;  /* 0x000000ffff5a1224 */ /* 0x000fc800078e0098 */
[----:B------:R-:W-:-:S05]  /*34f0*/  F2FP.TF32.F32.PACK_B R93, R93 ;  /* 0x0000005dff5d723e */ /* 0x000fca00024050ff */
[----:B------:R3:W-:Y:S01]  /*3500*/  @P1 STG.E desc[UR36][R90.64+0x24], R93 ;  /* 0x0000245d5a001986 */ /* 0x0007e2000c101924 */
[----:B------:R-:W-:Y:S05]  /*3510*/  @!P2 BRA `(.L_x_50) ;  /* 0x000000000004a947 */ /* 0x000fea0003800000 */
[----:B------:R0:W5:Y:S02]  /*3520*/  LDG.E.LTC128B R158, desc[UR36][R88.64+0x20] ;  /* 0x00002024589e7981 */ /* 0x000164000c1e1920 */
.L_x_50:
[----:B------:R-:W-:Y:S05]  /*3530*/  BSYNC B1 ;  /* 0x0000000000017941 */ /* 0x000fea0003800000 */
.L_x_49:
        /* <DEDUP_REMOVED lines=11> */
.L_x_52:
[----:B------:R-:W-:Y:S05]  /*35f0*/  BSYNC B1 ;  /* 0x0000000000017941 */ /* 0x000fea0003800000 */
.L_x_51:
        /* <DEDUP_REMOVED lines=11> */
.L_x_54:
[----:B------:R-:W-:Y:S05]  /*36b0*/  BSYNC B1 ;  /* 0x0000000000017941 */ /* 0x000fea0003800000 */
.L_x_53:
        /* <DEDUP_REMOVED lines=11> */
.L_x_56:
[----:B------:R-:W-:Y:S05]  /*3770*/  BSYNC B1 ;  /* 0x0000000000017941 */ /* 0x000fea0003800000 */
.L_x_55:
        /* <DEDUP_REMOVED lines=11> */
.L_x_58:
[----:B------:R-:W-:Y:S05]  /*3830*/  BSYNC B1 ;  /* 0x0000000000017941 */ /* 0x000fea0003800000 */
.L_x_57:
        /* <DEDUP_REMOVED lines=11> */
.L_x_60:
[----:B------:R-:W-:Y:S05]  /*38f0*/  BSYNC B1 ;  /* 0x0000000000017941 */ /* 0x000fea0003800000 */
.L_x_59:
        /* <DEDUP_REMOVED lines=11> */
.L_x_62:
[----:B------:R-:W-:Y:S05]  /*39b0*/  BSYNC B1 ;  /* 0x0000000000017941 */ /* 0x000fea0003800000 */
.L_x_61:
        /* <DEDUP_REMOVED lines=11> */
.L_x_64:
[----:B------:R-:W-:Y:S05]  /*3a70*/  BSYNC B1 ;  /* 0x0000000000017941 */ /* 0x000fea0003800000 */
.L_x_63:
        /* <DEDUP_REMOVED lines=11> */
.L_x_66:
[----:B------:R-:W-:Y:S05]  /*3b30*/  BSYNC B1 ;  /* 0x0000000000017941 */ /* 0x000fea0003800000 */
.L_x_65:
        /* <DEDUP_REMOVED lines=11> */
.L_x_68:
[----:B------:R-:W-:Y:S05]  /*3bf0*/  BSYNC B1 ;  /* 0x0000000000017941 */ /* 0x000fea0003800000 */
.L_x_67:
        /* <DEDUP_REMOVED lines=11> */
.L_x_70:
[----:B------:R-:W-:Y:S05]  /*3cb0*/  BSYNC B1 ;  /* 0x0000000000017941 */ /* 0x000fea0003800000 */
.L_x_69:
        /* <DEDUP_REMOVED lines=11> */
.L_x_72:
[----:B------:R-:W-:Y:S05]  /*3d70*/  BSYNC B1 ;  /* 0x0000000000017941 */ /* 0x000fea0003800000 */
.L_x_71:
        /* <DEDUP_REMOVED lines=11> */
.L_x_74:
[----:B------:R-:W-:Y:S05]  /*3e30*/  BSYNC B1 ;  /* 0x0000000000017941 */ /* 0x000fea0003800000 */
.L_x_73:
        /* <DEDUP_REMOVED lines=11> */
.L_x_76:
[----:B------:R-:W-:Y:S05]  /*3ef0*/  BSYNC B1 ;  /* 0x0000000000017941 */ /* 0x000fea0003800000 */
.L_x_75:
        /* <DEDUP_REMOVED lines=11> */
.L_x_78:
[----:B------:R-:W-:Y:S05]  /*3fb0*/  BSYNC B1 ;  /* 0x0000000000017941 */ /* 0x000fea0003800000 */
.L_x_77:
        /* <DEDUP_REMOVED lines=11> */
.L_x_80:
[----:B------:R-:W-:Y:S05]  /*4070*/  BSYNC B1 ;  /* 0x0000000000017941 */ /* 0x000fea0003800000 */
.L_x_79:
        /* <DEDUP_REMOVED lines=11> */
.L_x_82:
[----:B------:R-:W-:Y:S05]  /*4130*/  BSYNC B1 ;  /* 0x0000000000017941 */ /* 0x000fea0003800000 */
.L_x_81:
        /* <DEDUP_REMOVED lines=11> */
.L_x_84:
[----:B------:R-:W-:Y:S05]  /*41f0*/  BSYNC B1 ;  /* 0x0000000000017941 */ /* 0x000fea0003800000 */
.L_x_83:
        /* <DEDUP_REMOVED lines=11> */
.L_x_86:
[----:B------:R-:W-:Y:S05]  /*42b0*/  BSYNC B1 ;  /* 0x0000000000017941 */ /* 0x000fea0003800000 */
.L_x_85:
        /* <DEDUP_REMOVED lines=11> */
.L_x_88:
[----:B------:R-:W-:Y:S05]  /*4370*/  BSYNC B1 ;  /* 0x0000000000017941 */ /* 0x000fea0003800000 */
.L_x_87:
        /* <DEDUP_REMOVED lines=11> */
.L_x_90:
[----:B------:R-:W-:Y:S05]  /*4430*/  BSYNC B1 ;  /* 0x0000000000017941 */ /* 0x000fea0003800000 */
.L_x_89:
        /* <DEDUP_REMOVED lines=11> */
.L_x_92:
[----:B------:R-:W-:Y:S05]  /*44f0*/  BSYNC B1 ;  /* 0x0000000000017941 */ /* 0x000fea0003800000 */
.L_x_91:
        /* <DEDUP_REMOVED lines=11> */
.L_x_94:
[----:B------:R-:W-:Y:S05]  /*45b0*/  BSYNC B1 ;  /* 0x0000000000017941 */ /* 0x000fea0003800000 */
.L_x_93:
        /* <DEDUP_REMOVED lines=11> */
.L_x_96:
[----:B------:R-:W-:Y:S05]  /*4670*/  BSYNC B1 ;  /* 0x0000000000017941 */ /* 0x000fea0003800000 */
.L_x_95:
        /* <DEDUP_REMOVED lines=11> */
.L_x_98:
[----:B------:R-:W-:Y:S05]  /*4730*/  BSYNC B1 ;  /* 0x0000000000017941 */ /* 0x000fea0003800000 */
.L_x_97:
        /* <DEDUP_REMOVED lines=11> */
.L_x_100:
[----:B------:R-:W-:Y:S05]  /*47f0*/  BSYNC B1 ;  /* 0x0000000000017941 */ /* 0x000fea0003800000 */
.L_x_99:
        /* <DEDUP_REMOVED lines=11> */
.L_x_102:
[----:B------:R-:W-:Y:S05]  /*48b0*/  BSYNC B1 ;  /* 0x0000000000017941 */ /* 0x000fea0003800000 */
.L_x_101:
        /* <DEDUP_REMOVED lines=11> */
.L_x_104:
[----:B------:R-:W-:Y:S05]  /*4970*/  BSYNC B1 ;  /* 0x0000000000017941 */ /* 0x000fea0003800000 */
.L_x_103:
        /* <DEDUP_REMOVED lines=11> */
.L_x_106:
[----:B------:R-:W-:Y:S05]  /*4a30*/  BSYNC B1 ;  /* 0x0000000000017941 */ /* 0x000fea0003800000 */
.L_x_105:
        /* <DEDUP_REMOVED lines=11> */
.L_x_108:
[----:B------:R-:W-:Y:S05]  /*4af0*/  BSYNC B1 ;  /* 0x0000000000017941 */ /* 0x000fea0003800000 */
.L_x_107:
        /* <DEDUP_REMOVED lines=11> */
.L_x_110:
[----:B------:R-:W-:Y:S05]  /*4bb0*/  BSYNC B1 ;  /* 0x0000000000017941 */ /* 0x000fea0003800000 */
.L_x_109:
        /* <DEDUP_REMOVED lines=11> */
.L_x_112:
[----:B------:R-:W-:Y:S05]  /*4c70*/  BSYNC B1 ;  /* 0x0000000000017941 */ /* 0x000fea0003800000 */
.L_x_111:
        /* <DEDUP_REMOVED lines=11> */
.L_x_114:
[----:B------:R-:W-:Y:S05]  /*4d30*/  BSYNC B1 ;  /* 0x0000000000017941 */ /* 0x000fea0003800000 */
.L_x_113:
        /* <DEDUP_REMOVED lines=11> */
.L_x_116:
[----:B------:R-:W-:Y:S05]  /*4df0*/  BSYNC B1 ;  /* 0x0000000000017941 */ /* 0x000fea0003800000 */
.L_x_115:
        /* <DEDUP_REMOVED lines=11> */
.L_x_118:
[----:B------:R-:W-:Y:S05]  /*4eb0*/  BSYNC B1 ;  /* 0x0000000000017941 */ /* 0x000fea0003800000 */
.L_x_117:
        /* <DEDUP_REMOVED lines=11> */
.L_x_120:
[----:B------:R-:W-:Y:S05]  /*4f70*/  BSYNC B1 ;  /* 0x0000000000017941 */ /* 0x000fea0003800000 */
.L_x_119:
        /* <DEDUP_REMOVED lines=11> */
.L_x_122:
[----:B------:R-:W-:Y:S05]  /*5030*/  BSYNC B1 ;  /* 0x0000000000017941 */ /* 0x000fea0003800000 */
.L_x_121:
        /* <DEDUP_REMOVED lines=11> */
.L_x_124:
[----:B------:R-:W-:Y:S05]  /*50f0*/  BSYNC B1 ;  /* 0x0000000000017941 */ /* 0x000fea0003800000 */
.L_x_123:
        /* <DEDUP_REMOVED lines=11> */
.L_x_126:
[----:B------:R-:W-:Y:S05]  /*51b0*/  BSYNC B1 ;  /* 0x0000000000017941 */ /* 0x000fea0003800000 */
.L_x_125:
        /* <DEDUP_REMOVED lines=11> */
.L_x_128:
[----:B------:R-:W-:Y:S05]  /*5270*/  BSYNC B1 ;  /* 0x0000000000017941 */ /* 0x000fea0003800000 */
.L_x_127:
        /* <DEDUP_REMOVED lines=11> */
.L_x_130:
[----:B------:R-:W-:Y:S05]  /*5330*/  BSYNC B1 ;  /* 0x0000000000017941 */ /* 0x000fea0003800000 */
.L_x_129:
        /* <DEDUP_REMOVED lines=11> */
.L_x_132:
[----:B------:R-:W-:Y:S05]  /*53f0*/  BSYNC B1 ;  /* 0x0000000000017941 */ /* 0x000fea0003800000 */
.L_x_131:
        /* <DEDUP_REMOVED lines=11> */
.L_x_134:
[----:B------:R-:W-:Y:S05]  /*54b0*/  BSYNC B1 ;  /* 0x0000000000017941 */ /* 0x000fea0003800000 */
.L_x_133:
        /* <DEDUP_REMOVED lines=11> */
.L_x_136:
[----:B------:R-:W-:Y:S05]  /*5570*/  BSYNC B1 ;  /* 0x0000000000017941 */ /* 0x000fea0003800000 */
.L_x_135:
        /* <DEDUP_REMOVED lines=11> */
.L_x_138:
[----:B------:R-:W-:Y:S05]  /*5630*/  BSYNC B1 ;  /* 0x0000000000017941 */ /* 0x000fea0003800000 */
.L_x_137:
        /* <DEDUP_REMOVED lines=11> */
.L_x_140:
[----:B------:R-:W-:Y:S05]  /*56f0*/  BSYNC B1 ;  /* 0x0000000000017941 */ /* 0x000fea0003800000 */
.L_x_139:
        /* <DEDUP_REMOVED lines=11> */
.L_x_142:
[----:B------:R-:W-:Y:S05]  /*57b0*/  BSYNC B1 ;  /* 0x0000000000017941 */ /* 0x000fea0003800000 */
.L_x_141:
        /* <DEDUP_REMOVED lines=11> */
.L_x_144:
[----:B------:R-:W-:Y:S05]  /*5870*/  BSYNC B1 ;  /* 0x0000000000017941 */ /* 0x000fea0003800000 */
.L_x_143:
        /* <DEDUP_REMOVED lines=11> */
.L_x_146:
[----:B------:R-:W-:Y:S05]  /*5930*/  BSYNC B1 ;  /* 0x0000000000017941 */ /* 0x000fea0003800000 */
.L_x_145:
        /* <DEDUP_REMOVED lines=11> */
.L_x_148:
[----:B------:R-:W-:Y:S05]  /*59f0*/  BSYNC B1 ;  /* 0x0000000000017941 */ /* 0x000fea0003800000 */
.L_x_147:
        /* <DEDUP_REMOVED lines=11> */
.L_x_150:
[----:B------:R-:W-:Y:S05]  /*5ab0*/  BSYNC B1 ;  /* 0x0000000000017941 */ /* 0x000fea0003800000 */
.L_x_149:
        /* <DEDUP_REMOVED lines=11> */
.L_x_152:
[----:B------:R-:W-:Y:S05]  /*5b70*/  BSYNC B1 ;  /* 0x0000000000017941 */ /* 0x000fea0003800000 */
.L_x_151:
        /* <DEDUP_REMOVED lines=11> */
.L_x_154:
[----:B------:R-:W-:Y:S05]  /*5c30*/  BSYNC B1 ;  /* 0x0000000000017941 */ /* 0x000fea0003800000 */
.L_x_153:
        /* <DEDUP_REMOVED lines=11> */
.L_x_156:
[----:B------:R-:W-:Y:S05]  /*5cf0*/  BSYNC B1 ;  /* 0x0000000000017941 */ /* 0x000fea0003800000 */
.L_x_155:
        /* <DEDUP_REMOVED lines=11> */
.L_x_158:
[----:B------:R-:W-:Y:S05]  /*5db0*/  BSYNC B1 ;  /* 0x0000000000017941 */ /* 0x000fea0003800000 */
.L_x_157:
        /* <DEDUP_REMOVED lines=11> */
.L_x_160:
[----:B------:R-:W-:Y:S05]  /*5e70*/  BSYNC B1 ;  /* 0x0000000000017941 */ /* 0x000fea0003800000 */
.L_x_159:
        /* <DEDUP_REMOVED lines=11> */
.L_x_162:
[----:B------:R-:W-:Y:S05]  /*5f30*/  BSYNC B1 ;  /* 0x0000000000017941 */ /* 0x000fea0003800000 */
.L_x_161:
[----:B---3-5:R-:W-:Y:S01]  /*5f40*/  LOP3.LUT R91, R158, 0xffffe000, RZ, 0xc0, !PT ;  /* 0xffffe0009e5b7812 */ /* 0x028fe200078ec0ff */
[----:B------:R-:W-:Y:S01]  /*5f50*/  @P2 IMAD.MOV.U32 R6, RZ, RZ, R164 ;  /* 0x000000ffff062224 */ /* 0x000fe200078e00a4 */
[----:B------:R-:W-:Y:S01]  /*5f60*/  IADD3 R159, P1, R159, 0x80, RZ ;  /* 0x000000809f9f7810 */ /* 0x000fe20007f3e0ff */
[----:B------:R-:W-:Y:S02]  /*5f70*/  BSSY B1, `(.L_x_163) ;  /* 0x000000b000017945 */ /* 0x000fe40003800000 */
[----:B------:R-:W-:Y:S02]  /*5f80*/  FMUL R91, R91, R22 ;  /* 0x000000165b5b7220 */ /* 0x000fe40000400000 */
[----:B------:R-:W-:Y:S01]  /*5f90*/  IMAD.X R7, RZ, RZ, R7, P1 ;  /* 0x000000ffff077224 */ /* 0x000fe200008e0607 */
[----:B------:R-:W-:Y:S01]  /*5fa0*/  ISETP.GT.AND P1, PT, R0, 0x79, P0 ;  /* 0x000000790000780c */ /* 0x000fe20000724270 */
[----:B------:R-:W-:Y:S02]  /*5fb0*/  FFMA R91, R150, R23, R91 ;  /* 0x00000017965b7223 */ /* 0x000fe4000000005b */
[----:B------:R-:W-:-:S02]  /*5fc0*/  IMAD R90, R7, R12, RZ ;  /* 0x0000000c075a7224 */ /* 0x000fc400078e02ff */
[----:B------:R-:W-:Y:S01]  /*5fd0*/  @P2 IMAD.MOV.U32 R7, RZ, RZ, R165 ;  /* 0x000000ffff072224 */ /* 0x000fe200078e00a5 */
[----:B------:R-:W-:-:S05]  /*5fe0*/  F2FP.TF32.F32.PACK_B R91, R91 ;  /* 0x0000005bff5b723e */ /* 0x000fca00024050ff */
[----:B------:R3:W-:Y:S02]  /*5ff0*/  @P2 STG.E desc[UR36][R6.64+0x1e0], R91 ;  /* 0x0001e05b06002986 */ /* 0x0007e4000c101924 */
[----:B------:R-:W-:Y:S05]  /*6000*/  @!P1 BRA `(.L_x_164) ;  /* 0x0000000000049947 */ /* 0x000fea0003800000 */
[----:B------:R0:W5:Y:S02]  /*6010*/  LDG.E.LTC128B R158, desc[UR36][R88.64+0x1e4] ;  /* 0x0001e424589e7981 */ /* 0x000164000c1e1920 */
.L_x_164:
[----:B------:R-:W-:Y:S05]  /*6020*/  BSYNC B1 ;  /* 0x0000000000017941 */ /* 0x000fea0003800000 */
.L_x_163:
[----:B0----5:R-:W-:Y:S01]  /*6030*/  LOP3.LUT R89, R158, 0xffffe000, RZ, 0xc0, !PT ;  /* 0xffffe0009e597812 */ /* 0x021fe200078ec0ff */
[C---:B------:R-:W-:Y:S01]  /*6040*/  IMAD R97, R159.reuse, R13, R90 ;  /* 0x0000000d9f617224 */ /* 0x040fe200078e025a */
[----:B------:R-:W-:Y:S01]  /*6050*/  ISETP.GT.AND P0, PT, R16, 0x80, PT ;  /* 0x000000801000780c */ /* 0x000fe20003f04270 */
[----:B---3--:R-:W-:-:S04]  /*6060*/  IMAD.WIDE.U32 R6, R159, R12, R20 ;  /* 0x0000000c9f067225 */ /* 0x008fc800078e0014 */
[----:B------:R-:W-:Y:S01]  /*6070*/  FMUL R88, R89, R22 ;  /* 0x0000001659587220 */ /* 0x000fe20000400000 */
[----:B------:R-:W-:Y:S01]  /*6080*/  ISETP.GT.AND P3, PT, R0, RZ, P0 ;  /* 0x000000ff0000720c */ /* 0x000fe20000764270 */
[----:B------:R-:W-:Y:S02]  /*6090*/  IMAD.IADD R7, R7, 0x1, R97 ;  /* 0x0000000107077824 */ /* 0x000fe400078e0261 */
[----:B------:R-:W-:Y:S01]  /*60a0*/  FFMA R151, R151, R23, R88 ;  /* 0x0000001797977223 */ /* 0x000fe20000000058 */
[----:B------:R-:W-:-:S04]  /*60b0*/  LEA R88, P2, R6, R8, 0x2 ;  /* 0x0000000806587211 */ /* 0x000fc800078410ff */
[----:B------:R-:W-:Y:S02]  /*60c0*/  F2FP.TF32.F32.PACK_B R151, R151 ;  /* 0x00000097ff97723e */ /* 0x000fe400024050ff */
[----:B------:R-:W-:-:S03]  /*60d0*/  LEA.HI.X R89, R6, R9, R7, 0x2, P2 ;  /* 0x0000000906597211 */ /* 0x000fc600010f1407 */
[----:B------:R0:W-:Y:S04]  /*60e0*/  @P1 STG.E desc[UR36][R164.64+0x1e4], R151 ;  /* 0x0001e497a4001986 */ /* 0x0001e8000c101924 */
[----:B------:R-:W3:Y:S01]  /*60f0*/  @P3 LDG.E.LTC128B R158, desc[UR36][R88.64] ;  /* 0x00000024589e3981 */ /* 0x000ee2000c1e1920 */
[----:B------:R-:W-:Y:S01]  /*6100*/  IMAD.WIDE.U32 R6, R159, R12, R4 ;  /* 0x0000000c9f067225 */ /* 0x000fe200078e0004 */
[----:B------:R-:W-:Y:S01]  /*6110*/  SHF.L.U64.HI R95, R2, 0x9, R3 ;  /* 0x00000009025f7819 */ /* 0x000fe20000010203 */
[----:B------:R-:W-:Y:S01]  /*6120*/  BSSY B1, `(.L_x_165) ;  /* 0x0000011000017945 */ /* 0x000fe20003800000 */
[----:B------:R-:W-:Y:S01]  /*6130*/  ISETP.GT.AND P2, PT, R0, 0x1, P0 ;  /* 0x000000010000780c */ /* 0x000fe20000744270 */
[----:B------:R-:W-:Y:S02]  /*6140*/  IMAD.IADD R7, R97, 0x1, R7 ;  /* 0x0000000161077824 */ /* 0x000fe400078e0207 */
[----:B------:R-:W-:-:S02]  /*6150*/  IMAD.SHL.U32 R93, R2, 0x200, RZ ;  /* 0x00000200025d7824 */ /* 0x000fc400078e00ff */
[----:B------:R-:W-:-:S03]  /*6160*/  IMAD.WIDE.U32 R90, R17, R10, R6 ;  /* 0x0000000a115a7225 */ /* 0x000fc600078e0006 */
[----:B------:R-:W-:Y:S01]  /*6170*/  IADD3 R6, P1, R93, R152, RZ ;  /* 0x000000985d067210 */ /* 0x000fe20007f3e0ff */
[----:B------:R-:W-:Y:S01]  /*6180*/  IMAD.IADD R3, R11, 0x1, R91 ;  /* 0x000000010b037824 */ /* 0x000fe200078e025b */
[----:B------:R-:W-:-:S03]  /*6190*/  LEA R2, P4, R90, R8, 0x2 ;  /* 0x000000085a027211 */ /* 0x000fc600078810ff */
[----:B------:R-:W-:Y:S01]  /*61a0*/  IMAD.X R7, R95, 0x1, R153, P1 ;  /* 0x000000015f077824 */ /* 0x000fe200008e0699 */
[----:B------:R-:W-:Y:S02]  /*61b0*/  LEA.HI.X R3, R90, R9, R3, 0x2, P4 ;  /* 0x000000095a037211 */ /* 0x000fe400020f1403 */
[----:B---3--:R-:W-:-:S05]  /*61c0*/  LOP3.LUT R13, R158, 0xffffe000, RZ, 0xc0, !PT ;  /* 0xffffe0009e0d7812 */ /* 0x008fca00078ec0ff */
[----:B------:R-:W-:-:S04]  /*61d0*/  FMUL R13, R13, R22 ;  /* 0x000000160d0d7220 */ /* 0x000fc80000400000 */
[----:B------:R-:W-:-:S05]  /*61e0*/  FFMA R13, R24, R23, R13 ;  /* 0x00000017180d7223 */ /* 0x000fca000000000d */
[----:B------:R-:W-:-:S05]  /*61f0*/  F2FP.TF32.F32.PACK_B R13, R13 ;  /* 0x0000000dff0d723e */ /* 0x000fca00024050ff */
[----:B------:R0:W-:Y:S01]  /*6200*/  @P3 STG.E desc[UR36][R6.64], R13 ;  /* 0x0000000d06003986 */ /* 0x0001e2000c101924 */
[----:B------:R-:W-:Y:S05]  /*6210*/  @!P2 BRA `(.L_x_166) ;  /* 0x000000000004a947 */ /* 0x000fea0003800000 */
[----:B------:R3:W5:Y:S02]  /*6220*/  LDG.E.LTC128B R158, desc[UR36][R2.64+0x4] ;  /* 0x00000424029e7981 */ /* 0x000764000c1e1920 */
.L_x_166:
[----:B------:R-:W-:Y:S05]  /*6230*/  BSYNC B1 ;  /* 0x0000000000017941 */ /* 0x000fea0003800000 */
.L_x_165:
[----:B-----5:R-:W-:Y:S01]  /*6240*/  LOP3.LUT R15, R158, 0xffffe000, RZ, 0xc0, !PT ;  /* 0xffffe0009e0f7812 */ /* 0x020fe200078ec0ff */
[----:B0-----:R-:W-:Y:S01]  /*6250*/  IMAD.WIDE.U32 R12, R159, R12, R154 ;  /* 0x0000000c9f0c7225 */ /* 0x001fe200078e009a */
[----:B------:R-:W-:Y:S01]  /*6260*/  ISETP.GT.AND P1, PT, R16, 0x88, PT ;  /* 0x000000881000780c */ /* 0x000fe20003f24270 */
[----:B------:R-:W-:Y:S02]  /*6270*/  BSSY B1, `(.L_x_167) ;  /* 0x000000f000017945 */ /* 0x000fe40003800000 */
[----:B------:R-:W-:Y:S01]  /*6280*/  FMUL R20, R15, R22 ;  /* 0x000000160f147220 */ /* 0x000fe20000400000 */
[----:B------:R-:W-:Y:S01]  /*6290*/  ISETP.GT.AND P3, PT, R0, RZ, P1 ;  /* 0x000000ff0000720c */ /* 0x000fe20000f64270 */
[----:B------:R-:W-:Y:S01]  /*62a0*/  IMAD.IADD R97, R97, 0x1, R13 ;  /* 0x0000000161617824 */ /* 0x000fe200078e020d */
[-C--:B------:R-:W-:Y:S01]  /*62b0*/  IADD3 R14, P5, R14, R12.reuse, RZ ;  /* 0x0000000c0e0e7210 */ /* 0x080fe20007fbe0ff */
[----:B------:R-:W-:Y:S01]  /*62c0*/  FFMA R25, R25, R23, R20 ;  /* 0x0000001719197223 */ /* 0x000fe20000000014 */
[----:B------:R-:W-:-:S03]  /*62d0*/  IADD3 R12, P4, R4, R12, RZ ;  /* 0x0000000c040c7210 */ /* 0x000fc60007f9e0ff */
[----:B------:R-:W-:Y:S01]  /*62e0*/  IMAD.X R20, R97, 0x1, R21, P5 ;  /* 0x0000000161147824 */ /* 0x000fe200028e0615 */
[----:B------:R-:W-:Y:S01]  /*62f0*/  F2FP.TF32.F32.PACK_B R25, R25 ;  /* 0x00000019ff19723e */ /* 0x000fe200024050ff */
[----:B------:R-:W-:Y:S01]  /*6300*/  IMAD.X R13, R5, 0x1, R97, P4 ;  /* 0x00000001050d7824 */ /* 0x000fe200020e0661 */
[----:B------:R-:W-:-:S03]  /*6310*/  LEA R4, P5, R14, R8, 0x2 ;  /* 0x000000080e047211 */ /* 0x000fc600078a10ff */
[----:B------:R0:W-:Y:S01]  /*6320*/  @P2 STG.E desc[UR36][R6.64+0x4], R25 ;  /* 0x0000041906002986 */ /* 0x0001e2000c101924 */
[----:B------:R-:W-:Y:S01]  /*6330*/  LEA.HI.X R5, R14, R9, R20, 0x2, P5 ;  /* 0x000000090e057211 */ /* 0x000fe200028f1414 */
[----:B------:R-:W-:Y:S08]  /*6340*/  @!P3 BRA `(.L_x_168) ;  /* 0x000000000004b947 */ /* 0x000ff00003800000 */
[----:B------:R0:W5:Y:S02]  /*6350*/  LDG.E.LTC128B R158, desc[UR36][R4.64] ;  /* 0x00000024049e7981 */ /* 0x000164000c1e1920 */
.L_x_168:
[----:B------:R-:W-:Y:S05]  /*6360*/  BSYNC B1 ;  /* 0x0000000000017941 */ /* 0x000fea0003800000 */
.L_x_167:
[----:B0----5:R-:W-:Y:S01]  /*6370*/  LOP3.LUT R5, R158, 0xffffe000, RZ, 0xc0, !PT ;  /* 0xffffe0009e057812 */ /* 0x021fe200078ec0ff */
[----:B------:R-:W-:Y:S01]  /*6380*/  IMAD.WIDE.U32 R12, R17, R10, R12 ;  /* 0x0000000a110c7225 */ /* 0x000fe200078e000c */
[----:B------:R-:W-:Y:S01]  /*6390*/  IADD3 R4, P4, R6, R161, RZ ;  /* 0x000000a106047210 */ /* 0x000fe20007f9e0ff */
[----:B------:R-:W-:Y:S01]  /*63a0*/  BSSY B1, `(.L_x_169) ;  /* 0x000000c000017945 */ /* 0x000fe20003800000 */
[----:B------:R-:W-:Y:S01]  /*63b0*/  ISETP.GT.AND P2, PT, R0, 0x1, P1 ;  /* 0x000000010000780c */ /* 0x000fe20000f44270 */
[----:B------:R-:W-:Y:S01]  /*63c0*/  FMUL R5, R5, R22 ;  /* 0x0000001605057220 */ /* 0x000fe20000400000 */
[----:B------:R-:W-:Y:S01]  /*63d0*/  IMAD.IADD R11, R11, 0x1, R13 ;  /* 0x000000010b0b7824 */ /* 0x000fe200078e020d */
[----:B------:R-:W-:Y:S02]  /*63e0*/  LEA R8, P5, R12, R8, 0x2 ;  /* 0x000000080c087211 */ /* 0x000fe400078a10ff */
[----:B------:R-:W-:Y:S01]  /*63f0*/  FFMA R13, R26, R23, R5 ;  /* 0x000000171a0d7223 */ /* 0x000fe20000000005 */
[----:B------:R-:W-:Y:S01]  /*6400*/  IMAD.X R5, R7, 0x1, R163, P4 ;  /* 0x0000000107057824 */ /* 0x000fe200020e06a3 */
[----:B------:R-:W-:-:S03]  /*6410*/  LEA.HI.X R9, R12, R9, R11, 0x2, P5 ;  /* 0x000000090c097211 */ /* 0x000fc600028f140b */
[----:B------:R-:W-:-:S05]  /*6420*/  F2FP.TF32.F32.PACK_B R13, R13 ;  /* 0x0000000dff0d723e */ /* 0x000fca00024050ff */
[----:B------:R0:W-:Y:S01]  /*6430*/  @P3 STG.E desc[UR36][R4.64], R13 ;  /* 0x0000000d04003986 */ /* 0x0001e2000c101924 */
[----:B------:R-:W-:Y:S05]  /*6440*/  @!P2 BRA `(.L_x_170) ;  /* 0x000000000004a947 */ /* 0x000fea0003800000 */
[----:B------:R0:W5:Y:S02]  /*6450*/  LDG.E.LTC128B R158, desc[UR36][R8.64+0x4] ;  /* 0x00000424089e7981 */ /* 0x000164000c1e1920 */
.L_x_170:
[----:B------:R-:W-:Y:S05]  /*6460*/  BSYNC B1 ;  /* 0x0000000000017941 */ /* 0x000fea0003800000 */
.L_x_169:
[----:B-----5:R-:W-:Y:S01]  /*6470*/  LOP3.LUT R11, R158, 0xffffe000, RZ, 0xc0, !PT ;  /* 0xffffe0009e0b7812 */ /* 0x020fe200078ec0ff */
[----:B------:R-:W-:Y:S01]  /*6480*/  BSSY B1, `(.L_x_171) ;  /* 0x0000008000017945 */ /* 0x000fe20003800000 */
[----:B------:R-:W-:-:S03]  /*6490*/  ISETP.GT.AND P3, PT, R0, 0x8, P0 ;  /* 0x000000080000780c */ /* 0x000fc60000764270 */
[----:B------:R-:W-:-:S04]  /*64a0*/  FMUL R10, R11, R22 ;  /* 0x000000160b0a7220 */ /* 0x000fc80000400000 */
[----:B------:R-:W-:-:S05]  /*64b0*/  FFMA R27, R27, R23, R10 ;  /* 0x000000171b1b7223 */ /* 0x000fca000000000a */
[----:B------:R-:W-:-:S05]  /*64c0*/  F2FP.TF32.F32.PACK_B R27, R27 ;  /* 0x0000001bff1b723e */ /* 0x000fca00024050ff */
[----:B------:R0:W-:Y:S01]  /*64d0*/  @P2 STG.E desc[UR36][R4.64+0x4], R27 ;  /* 0x0000041b04002986 */ /* 0x0001e2000c101924 */
[----:B------:R-:W-:Y:S05]  /*64e0*/  @!P3 BRA `(.L_x_172) ;  /* 0x000000000004b947 */ /* 0x000fea0003800000 */
[----:B------:R0:W5:Y:S02]  /*64f0*/  LDG.E.LTC128B R158, desc[UR36][R2.64+0x20] ;  /* 0x00002024029e7981 */ /* 0x000164000c1e1920 */
.L_x_172:
[----:B------:R-:W-:Y:S05]  /*6500*/  BSYNC B1 ;  /* 0x0000000000017941 */ /* 0x000fea0003800000 */
.L_x_171:
[----:B0----5:R-:W-:Y:S01]  /*6510*/  LOP3.LUT R5, R158, 0xffffe000, RZ, 0xc0, !PT ;  /* 0xffffe0009e057812 */ /* 0x021fe200078ec0ff */
[----:B------:R-:W-:Y:S01]  /*6520*/  IMAD.MOV.U32 R4, RZ, RZ, R6 ;  /* 0x000000ffff047224 */ /* 0x000fe200078e0006 */
[----:B------:R-:W-:Y:S01]  /*6530*/  ISETP.GT.AND P2, PT, R0, 0x9, P0 ;  /* 0x000000090000780c */ /* 0x000fe20000744270 */
[----:B------:R-:W-:Y:S02]  /*6540*/  BSSY B1, `(.L_x_173) ;  /* 0x0000008000017945 */ /* 0x000fe40003800000 */
[----:B------:R-:W-:-:S04]  /*6550*/  FMUL R5, R5, R22 ;  /* 0x0000001605057220 */ /* 0x000fc80000400000 */
[----:B------:R-:W-:Y:S01]  /*6560*/  FFMA R11, R28, R23, R5 ;  /* 0x000000171c0b7223 */ /* 0x000fe20000000005 */
[----:B------:R-:W-:-:S04]  /*6570*/  IMAD.MOV.U32 R5, RZ, RZ, R7 ;  /* 0x000000ffff057224 */ /* 0x000fc800078e0007 */
[----:B------:R-:W-:-:S05]  /*6580*/  F2FP.TF32.F32.PACK_B R11, R11 ;  /* 0x0000000bff0b723e */ /* 0x000fca00024050ff */
[----:B------:R0:W-:Y:S01]  /*6590*/  @P3 STG.E desc[UR36][R4.64+0x20], R11 ;  /* 0x0000200b04003986 */ /* 0x0001e2000c101924 */
[----:B------:R-:W-:Y:S05]  /*65a0*/  @!P2 BRA `(.L_x_174) ;  /* 0x000000000004a947 */ /* 0x000fea0003800000 */
[----:B------:R0:W5:Y:S02]  /*65b0*/  LDG.E.LTC128B R158, desc[UR36][R2.64+0x24] ;  /* 0x00002424029e7981 */ /* 0x000164000c1e1920 */
.L_x_174:
[----:B------:R-:W-:Y:S05]  /*65c0*/  BSYNC B1 ;  /* 0x0000000000017941 */ /* 0x000fea0003800000 */
.L_x_173:
[----:B0----5:R-:W-:Y:S01]  /*65d0*/  LOP3.LUT R11, R158, 0xffffe000, RZ, 0xc0, !PT ;  /* 0xffffe0009e0b7812 */ /* 0x021fe200078ec0ff */
        /* <DEDUP_REMOVED lines=8> */
.L_x_176:
[----:B------:R-:W-:Y:S05]  /*6660*/  BSYNC B1 ;  /* 0x0000000000017941 */ /* 0x000fea0003800000 */
.L_x_175:
[----:B-----5:R-:W-:Y:S01]  /*6670*/  LOP3.LUT R11, R158, 0xffffe000, RZ, 0xc0, !PT ;  /* 0xffffe0009e0b7812 */ /* 0x020fe200078ec0ff */
[----:B------:R-:W-:Y:S01]  /*6680*/  BSSY B1, `(.L_x_177) ;  /* 0x000000a000017945 */ /* 0x000fe20003800000 */
[----:B------:R-:W-:Y:S02]  /*6690*/  IADD3 R6, P3, R161, R6, RZ ;  /* 0x00000006a1067210 */ /* 0x000fe40007f7e0ff */
[----:B------:R-:W-:Y:S01]  /*66a0*/  ISETP.GT.AND P2, PT, R0, 0x9, P1 ;  /* 0x000000090000780c */ /* 0x000fe20000f44270 */
[----:B------:R-:W-:Y:S02]  /*66b0*/  FMUL R11, R11, R22 ;  /* 0x000000160b0b7220 */ /* 0x000fe40000400000 */
[----:B------:R-:W-:Y:S02]  /*66c0*/  IMAD.X R7, R163, 0x1, R7, P3 ;  /* 0x00000001a3077824 */ /* 0x000fe400018e0607 */
[----:B------:R-:W-:-:S05]  /*66d0*/  FFMA R11, R30, R23, R11 ;  /* 0x000000171e0b7223 */ /* 0x000fca000000000b */
[----:B------:R-:W-:-:S05]  /*66e0*/  F2FP.TF32.F32.PACK_B R11, R11 ;  /* 0x0000000bff0b723e */ /* 0x000fca00024050ff */
[----:B------:R0:W-:Y:S01]  /*66f0*/  @P4 STG.E desc[UR36][R6.64+0x20], R11 ;  /* 0x0000200b06004986 */ /* 0x0001e2000c101924 */
[----:B------:R-:W-:Y:S05]  /*6700*/  @!P2 BRA `(.L_x_178) ;  /* 0x000000000004a947 */ /* 0x000fea0003800000 */
[----:B------:R0:W5:Y:S02]  /*6710*/  LDG.E.LTC128B R158, desc[UR36][R8.64+0x24] ;  /* 0x00002424089e7981 */ /* 0x000164000c1e1920 */
.L_x_178:
[----:B------:R-:W-:Y:S05]  /*6720*/  BSYNC B1 ;  /* 0x0000000000017941 */ /* 0x000fea0003800000 */
.L_x_177:
[----:B0----5:R-:W-:Y:S01]  /*6730*/  LOP3.LUT R7, R158, 0xffffe000, RZ, 0xc0, !PT ;  /* 0xffffe0009e077812 */ /* 0x021fe200078ec0ff */
[----:B------:R-:W-:Y:S01]  /*6740*/  BSSY B1, `(.L_x_179) ;  /* 0x000000a000017945 */ /* 0x000fe20003800000 */
[----:B------:R-:W-:Y:S02]  /*6750*/  IADD3 R6, P4, P5, R161, R152, R93 ;  /* 0x00000098a1067210 */ /* 0x000fe40007d9e05d */
[----:B------:R-:W-:Y:S01]  /*6760*/  ISETP.GT.AND P3, PT, R0, 0x10, P0 ;  /* 0x000000100000780c */ /* 0x000fe20000764270 */
[----:B------:R-:W-:Y:S01]  /*6770*/  FMUL R10, R7, R22 ;  /* 0x00000016070a7220 */ /* 0x000fe20000400000 */
[----:B------:R-:W-:-:S03]  /*6780*/  IADD3.X R7, R163, R153, R95, P4, P5 ;  /* 0x00000099a3077210 */ /* 0x000fc600027ea45f */
[----:B------:R-:W-:-:S05]  /*6790*/  FFMA R31, R31, R23, R10 ;  /* 0x000000171f1f7223 */ /* 0x000fca000000000a */
[----:B------:R-:W-:-:S05]  /*67a0*/  F2FP.TF32.F32.PACK_B R31, R31 ;  /* 0x0000001fff1f723e */ /* 0x000fca00024050ff */
[----:B------:R0:W-:Y:S01]  /*67b0*/  @P2 STG.E desc[UR36][R6.64+0x24], R31 ;  /* 0x0000241f06002986 */ /* 0x0001e2000c101924 */
[----:B------:R-:W-:Y:S05]  /*67c0*/  @!P3 BRA `(.L_x_180) ;  /* 0x000000000004b947 */ /* 0x000fea0003800000 */
[----:B------:R0:W5:Y:S02]  /*67d0*/  LDG.E.LTC128B R158, desc[UR36][R2.64+0x40] ;  /* 0x00004024029e7981 */ /* 0x000164000c1e1920 */
.L_x_180:
[----:B------:R-:W-:Y:S05]  /*67e0*/  BSYNC B1 ;  /* 0x0000000000017941 */ /* 0x000fea0003800000 */
.L_x_179:
        /* <DEDUP_REMOVED lines=9> */
.L_x_182:
[----:B------:R-:W-:Y:S05]  /*6880*/  BSYNC B1 ;  /* 0x0000000000017941 */ /* 0x000fea0003800000 */
.L_x_181:
        /* <DEDUP_REMOVED lines=9> */
.L_x_184:
[----:B------:R-:W-:Y:S05]  /*6920*/  BSYNC B1 ;  /* 0x0000000000017941 */ /* 0x000fea0003800000 */
.L_x_183:
        /* <DEDUP_REMOVED lines=9> */
.L_x_186:
[----:B------:R-:W-:Y:S05]  /*69c0*/  BSYNC B1 ;  /* 0x0000000000017941 */ /* 0x000fea0003800000 */
.L_x_185:
        /* <DEDUP_REMOVED lines=9> */
.L_x_188:
[----:B------:R-:W-:Y:S05]  /*6a60*/  BSYNC B1 ;  /* 0x0000000000017941 */ /* 0x000fea0003800000 */
.L_x_187:
        /* <DEDUP_REMOVED lines=9> */
.L_x_190:
[----:B------:R-:W-:Y:S05]  /*6b00*/  BSYNC B1 ;  /* 0x0000000000017941 */ /* 0x000fea0003800000 */
.L_x_189:
        /* <DEDUP_REMOVED lines=9> */
.L_x_192:
[----:B------:R-:W-:Y:S05]  /*6ba0*/  BSYNC B1 ;  /* 0x0000000000017941 */ /* 0x000fea0003800000 */
.L_x_191:
        /* <DEDUP_REMOVED lines=9> */
.L_x_194:
[----:B------:R-:W-:Y:S05]  /*6c40*/  BSYNC B1 ;  /* 0x0000000000017941 */ /* 0x000fea0003800000 */
.L_x_193:
        /* <DEDUP_REMOVED lines=9> */
.L_x_196:
[----:B------:R-:W-:Y:S05]  /*6ce0*/  BSYNC B1 ;  /* 0x0000000000017941 */ /* 0x000fea0003800000 */
.L_x_195:
        /* <DEDUP_REMOVED lines=9> */
.L_x_198:
[----:B------:R-:W-:Y:S05]  /*6d80*/  BSYNC B1 ;  /* 0x0000000000017941 */ /* 0x000fea0003800000 */
.L_x_197:
        /* <DEDUP_REMOVED lines=9> */
.L_x_200:
[----:B------:R-:W-:Y:S05]  /*6e20*/  BSYNC B1 ;  /* 0x0000000000017941 */ /* 0x000fea0003800000 */
.L_x_199:
        /* <DEDUP_REMOVED lines=9> */
.L_x_202:
[----:B------:R-:W-:Y:S05]  /*6ec0*/  BSYNC B1 ;  /* 0x0000000000017941 */ /* 0x000fea0003800000 */
.L_x_201:
        /* <DEDUP_REMOVED lines=9> */
.L_x_204:
[----:B------:R-:W-:Y:S05]  /*6f60*/  BSYNC B1 ;  /* 0x0000000000017941 */ /* 0x000fea0003800000 */
.L_x_203:
        /* <DEDUP_REMOVED lines=9> */
.L_x_206:
[----:B------:R-:W-:Y:S05]  /*7000*/  BSYNC B1 ;  /* 0x0000000000017941 */ /* 0x000fea0003800000 */
.L_x_205:
        /* <DEDUP_REMOVED lines=9> */
.L_x_208:
[----:B------:R-:W-:Y:S05]  /*70a0*/  BSYNC B1 ;  /* 0x0000000000017941 */ /* 0x000fea0003800000 */
.L_x_207:
        /* <DEDUP_REMOVED lines=9> */
.L_x_210:
[----:B------:R-:W-:Y:S05]  /*7140*/  BSYNC B1 ;  /* 0x0000000000017941 */ /* 0x000fea0003800000 */
.L_x_209:
        /* <DEDUP_REMOVED lines=9> */
.L_x_212:
[----:B------:R-:W-:Y:S05]  /*71e0*/  BSYNC B1 ;  /* 0x0000000000017941 */ /* 0x000fea0003800000 */
.L_x_211:
        /* <DEDUP_REMOVED lines=9> */
.L_x_214:
[----:B------:R-:W-:Y:S05]  /*7280*/  BSYNC B1 ;  /* 0x0000000000017941 */ /* 0x000fea0003800000 */
.L_x_213:
        /* <DEDUP_REMOVED lines=9> */
.L_x_216:
[----:B------:R-:W-:Y:S05]  /*7320*/  BSYNC B1 ;  /* 0x0000000000017941 */ /* 0x000fea0003800000 */
.L_x_215:
        /* <DEDUP_REMOVED lines=9> */
.L_x_218:
[----:B------:R-:W-:Y:S05]  /*73c0*/  BSYNC B1 ;  /* 0x0000000000017941 */ /* 0x000fea0003800000 */
.L_x_217:
        /* <DEDUP_REMOVED lines=9> */
.L_x_220:
[----:B------:R-:W-:Y:S05]  /*7460*/  BSYNC B1 ;  /* 0x0000000000017941 */ /* 0x000fea0003800000 */
.L_x_219:
        /* <DEDUP_REMOVED lines=9> */
.L_x_222:
[----:B------:R-:W-:Y:S05]  /*7500*/  BSYNC B1 ;  /* 0x0000000000017941 */ /* 0x000fea0003800000 */
.L_x_221:
        /* <DEDUP_REMOVED lines=9> */
.L_x_224:
[----:B------:R-:W-:Y:S05]  /*75a0*/  BSYNC B1 ;  /* 0x0000000000017941 */ /* 0x000fea0003800000 */
.L_x_223:
        /* <DEDUP_REMOVED lines=9> */
.L_x_226:
[----:B------:R-:W-:Y:S05]  /*7640*/  BSYNC B1 ;  /* 0x0000000000017941 */ /* 0x000fea0003800000 */
.L_x_225:
        /* <DEDUP_REMOVED lines=9> */
.L_x_228:
[----:B------:R-:W-:Y:S05]  /*76e0*/  BSYNC B1 ;  /* 0x0000000000017941 */ /* 0x000fea0003800000 */
.L_x_227:
        /* <DEDUP_REMOVED lines=9> */
.L_x_230:
[----:B------:R-:W-:Y:S05]  /*7780*/  BSYNC B1 ;  /* 0x0000000000017941 */ /* 0x000fea0003800000 */
.L_x_229:
        /* <DEDUP_REMOVED lines=9> */
.L_x_232:
[----:B------:R-:W-:Y:S05]  /*7820*/  BSYNC B1 ;  /* 0x0000000000017941 */ /* 0x000fea0003800000 */
.L_x_231:
        /* <DEDUP_REMOVED lines=9> */
.L_x_234:
[----:B------:R-:W-:Y:S05]  /*78c0*/  BSYNC B1 ;  /* 0x0000000000017941 */ /* 0x000fea0003800000 */
.L_x_233:
        /* <DEDUP_REMOVED lines=9> */
.L_x_236:
[----:B------:R-:W-:Y:S05]  /*7960*/  BSYNC B1 ;  /* 0x0000000000017941 */ /* 0x000fea0003800000 */
.L_x_235:
        /* <DEDUP_REMOVED lines=9> */
.L_x_238:
[----:B------:R-:W-:Y:S05]  /*7a00*/  BSYNC B1 ;  /* 0x0000000000017941 */ /* 0x000fea0003800000 */
.L_x_237:
        /* <DEDUP_REMOVED lines=9> */
.L_x_240:
[----:B------:R-:W-:Y:S05]  /*7aa0*/  BSYNC B1 ;  /* 0x0000000000017941 */ /* 0x000fea0003800000 */
.L_x_239:
        /* <DEDUP_REMOVED lines=9> */
.L_x_242:
[----:B------:R-:W-:Y:S05]  /*7b40*/  BSYNC B1 ;  /* 0x0000000000017941 */ /* 0x000fea0003800000 */
.L_x_241:
        /* <DEDUP_REMOVED lines=9> */
.L_x_244:
[----:B------:R-:W-:Y:S05]  /*7be0*/  BSYNC B1 ;  /* 0x0000000000017941 */ /* 0x000fea0003800000 */
.L_x_243:
        /* <DEDUP_REMOVED lines=9> */
.L_x_246:
[----:B------:R-:W-:Y:S05]  /*7c80*/  BSYNC B1 ;  /* 0x0000000000017941 */ /* 0x000fea0003800000 */
.L_x_245:
        /* <DEDUP_REMOVED lines=9> */
.L_x_248:
[----:B------:R-:W-:Y:S05]  /*7d20*/  BSYNC B1 ;  /* 0x0000000000017941 */ /* 0x000fea0003800000 */
.L_x_247:
        /* <DEDUP_REMOVED lines=9> */
.L_x_250:
[----:B------:R-:W-:Y:S05]  /*7dc0*/  BSYNC B1 ;  /* 0x0000000000017941 */ /* 0x000fea0003800000 */
.L_x_249:
        /* <DEDUP_REMOVED lines=9> */
.L_x_252:
[----:B------:R-:W-:Y:S05]  /*7e60*/  BSYNC B1 ;  /* 0x0000000000017941 */ /* 0x000fea0003800000 */
.L_x_251:
        /* <DEDUP_REMOVED lines=9> */
.L_x_254:
[----:B------:R-:W-:Y:S05]  /*7f00*/  BSYNC B1 ;  /* 0x0000000000017941 */ /* 0x000fea0003800000 */
.L_x_253:
        /* <DEDUP_REMOVED lines=9> */
.L_x_256:
[----:B------:R-:W-:Y:S05]  /*7fa0*/  BSYNC B1 ;  /* 0x0000000000017941 */ /* 0x000fea0003800000 */
.L_x_255:
        /* <DEDUP_REMOVED lines=9> */
.L_x_258:
[----:B------:R-:W-:Y:S05]  /*8040*/  BSYNC B1 ;  /* 0x0000000000017941 */ /* 0x000fea0003800000 */
.L_x_257:
        /* <DEDUP_REMOVED lines=9> */
.L_x_260:
[----:B------:R-:W-:Y:S05]  /*80e0*/  BSYNC B1 ;  /* 0x0000000000017941 */ /* 0x000fea0003800000 */
.L_x_259:
        /* <DEDUP_REMOVED lines=9> */
.L_x_262:
[----:B------:R-:W-:Y:S05]  /*8180*/  BSYNC B1 ;  /* 0x0000000000017941 */ /* 0x000fea0003800000 */
.L_x_261:
        /* <DEDUP_REMOVED lines=9> */
.L_x_264:
[----:B------:R-:W-:Y:S05]  /*8220*/  BSYNC B1 ;  /* 0x0000000000017941 */ /* 0x000fea0003800000 */
.L_x_263:
        /* <DEDUP_REMOVED lines=9> */
.L_x_266:
[----:B------:R-:W-:Y:S05]  /*82c0*/  BSYNC B1 ;  /* 0x0000000000017941 */ /* 0x000fea0003800000 */
.L_x_265:
        /* <DEDUP_REMOVED lines=9> */
.L_x_268:
[----:B------:R-:W-:Y:S05]  /*8360*/  BSYNC B1 ;  /* 0x0000000000017941 */ /* 0x000fea0003800000 */
.L_x_267:
        /* <DEDUP_REMOVED lines=9> */
.L_x_270:
[----:B------:R-:W-:Y:S05]  /*8400*/  BSYNC B1 ;  /* 0x0000000000017941 */ /* 0x000fea0003800000 */
.L_x_269:
        /* <DEDUP_REMOVED lines=9> */
.L_x_272:
[----:B------:R-:W-:Y:S05]  /*84a0*/  BSYNC B1 ;  /* 0x0000000000017941 */ /* 0x000fea0003800000 */
.L_x_271:
        /* <DEDUP_REMOVED lines=9> */
.L_x_274:
[----:B------:R-:W-:Y:S05]  /*8540*/  BSYNC B1 ;  /* 0x0000000000017941 */ /* 0x000fea0003800000 */
.L_x_273:
        /* <DEDUP_REMOVED lines=9> */
.L_x_276:
[----:B------:R-:W-:Y:S05]  /*85e0*/  BSYNC B1 ;  /* 0x0000000000017941 */ /* 0x000fea0003800000 */
.L_x_275:
        /* <DEDUP_REMOVED lines=9> */
.L_x_278:
[----:B------:R-:W-:Y:S05]  /*8680*/  BSYNC B1 ;  /* 0x0000000000017941 */ /* 0x000fea0003800000 */
.L_x_277:
        /* <DEDUP_REMOVED lines=9> */
.L_x_280:
[----:B------:R-:W-:Y:S05]  /*8720*/  BSYNC B1 ;  /* 0x0000000000017941 */ /* 0x000fea0003800000 */
.L_x_279:
        /* <DEDUP_REMOVED lines=9> */
.L_x_282:
[----:B------:R-:W-:Y:S05]  /*87c0*/  BSYNC B1 ;  /* 0x0000000000017941 */ /* 0x000fea0003800000 */
.L_x_281:
        /* <DEDUP_REMOVED lines=9> */
.L_x_284:
[----:B------:R-:W-:Y:S05]  /*8860*/  BSYNC B1 ;  /* 0x0000000000017941 */ /* 0x000fea0003800000 */
.L_x_283:
        /* <DEDUP_REMOVED lines=9> */
.L_x_286:
[----:B------:R-:W-:Y:S05]  /*8900*/  BSYNC B1 ;  /* 0x0000000000017941 */ /* 0x000fea0003800000 */
.L_x_285:
[----:B0--3-5:R-:W-:Y:S01]  /*8910*/  LOP3.LUT R3, R158, 0xffffe000, RZ, 0xc0, !PT ;  /* 0xffffe0009e037812 */ /* 0x029fe200078ec0ff */
        /* <DEDUP_REMOVED lines=8> */
.L_x_288:
[----:B------:R-:W-:Y:S05]  /*89a0*/  BSYNC B1 ;  /* 0x0000000000017941 */ /* 0x000fea0003800000 */
.L_x_287:
[----:B-----5:R-:W-:Y:S01]  /*89b0*/  LOP3.LUT R3, R158, 0xffffe000, RZ, 0xc0, !PT ;  /* 0xffffe0009e037812 */ /* 0x020fe200078ec0ff */
[----:B------:R-:W-:Y:S01]  /*89c0*/  @P2 IMAD.MOV.U32 R2, RZ, RZ, R6 ;  /* 0x000000ffff022224 */ /* 0x000fe200078e0006 */
[----:B------:R-:W-:Y:S01]  /*89d0*/  ISETP.GT.AND P1, PT, R0, 0x79, P1 ;  /* 0x000000790000780c */ /* 0x000fe20000f24270 */
[----:B------:R-:W-:Y:S02]  /*89e0*/  BSSY B1, `(.L_x_289) ;  /* 0x0000008000017945 */ /* 0x000fe40003800000 */
[----:B------:R-:W-:-:S04]  /*89f0*/  FMUL R3, R3, R22 ;  /* 0x0000001603037220 */ /* 0x000fc80000400000 */
[----:B0-----:R-:W-:Y:S01]  /*8a00*/  FFMA R5, R86, R23, R3 ;  /* 0x0000001756057223 */ /* 0x001fe20000000003 */
[----:B------:R-:W-:-:S04]  /*8a10*/  @P2 IMAD.MOV.U32 R3, RZ, RZ, R7 ;  /* 0x000000ffff032224 */ /* 0x000fc800078e0007 */
[----:B------:R-:W-:-:S05]  /*8a20*/  F2FP.TF32.F32.PACK_B R5, R5 ;  /* 0x00000005ff05723e */ /* 0x000fca00024050ff */
[----:B------:R0:W-:Y:S01]  /*8a30*/  @P2 STG.E desc[UR36][R2.64+0x1e0], R5 ;  /* 0x0001e00502002986 */ /* 0x0001e2000c101924 */
[----:B------:R-:W-:Y:S05]  /*8a40*/  @!P1 BRA `(.L_x_290) ;  /* 0x0000000000049947 */ /* 0x000fea0003800000 */
[----:B------:R0:W5:Y:S02]  /*8a50*/  LDG.E.LTC128B R158, desc[UR36][R8.64+0x1e4] ;  /* 0x0001e424089e7981 */ /* 0x000164000c1e1920 */
.L_x_290:
[----:B------:R-:W-:Y:S05]  /*8a60*/  BSYNC B1 ;  /* 0x0000000000017941 */ /* 0x000fea0003800000 */
.L_x_289:
[----:B------:R-:W-:Y:S05]  /*8a70*/  @!P1 BRA `(.L_x_291) ;  /* 0x00000024003c9947 */ /* 0x000fea0003800000 */
[----:B0----5:R-:W-:-:S05]  /*8a80*/  LOP3.LUT R3, R158, 0xffffe000, RZ, 0xc0, !PT ;  /* 0xffffe0009e037812 */ /* 0x021fca00078ec0ff */
[----:B------:R-:W-:-:S04]  /*8a90*/  FMUL R0, R3, R22 ;  /* 0x0000001603007220 */ /* 0x000fc80000400000 */
[----:B------:R-:W-:-:S05]  /*8aa0*/  FFMA R87, R87, R23, R0 ;  /* 0x0000001757577223 */ /* 0x000fca0000000000 */
[----:B------:R-:W-:-:S05]  /*8ab0*/  F2FP.TF32.F32.PACK_B R87, R87 ;  /* 0x00000057ff57723e */ /* 0x000fca00024050ff */
[----:B------:R0:W-:Y:S01]  /*8ac0*/  STG.E desc[UR36][R6.64+0x1e4], R87 ;  /* 0x0001e45706007986 */ /* 0x0001e2000c101924 */
[----:B------:R-:W-:Y:S05]  /*8ad0*/  BRA `(.L_x_291) ;  /* 0x0000002400247947 */ /* 0x000fea0003800000 */
.L_x_40:
[----:B------:R-:W-:Y:S01]  /*8ae0*/  ULDC.64 UR4, c[0x0][0x5c0] ;  /* 0x0001700000047ab9 */ /* 0x000fe20000000a00 */
[-C--:B------:R-:W-:Y:S01]  /*8af0*/  FMUL R13, R88, R23.reuse ;  /* 0x00000017580d7220 */ /* 0x080fe20000400000 */
[----:B------:R-:W-:Y:S01]  /*8b00*/  LEA R4, P0, R162, UR4, 0x2 ;  /* 0x00000004a2047c11 */ /* 0x000fe2000f8010ff */
[----:B------:R-:W-:Y:S01]  /*8b10*/  IMAD.SHL.U32 R9, R2, 0x20, RZ ;  /* 0x0000002002097824 */ /* 0x000fe200078e00ff */
[----:B------:R-:W-:Y:S01]  /*8b20*/  ISETP.GT.AND P5, PT, R0, 0x1, P3 ;  /* 0x000000010000780c */ /* 0x000fe20001fa4270 */
[-C--:B------:R-:W-:Y:S01]  /*8b30*/  FMUL R89, R89, R23.reuse ;  /* 0x0000001759597220 */ /* 0x080fe20000400000 */
[----:B------:R-:W-:Y:S01]  /*8b40*/  LEA.HI.X R5, R162, UR5, R167, 0x2, P0 ;  /* 0x00000005a2057c11 */ /* 0x000fe200080f14a7 */
[-C--:B------:R-:W-:Y:S01]  /*8b50*/  FMUL R15, R90, R23.reuse ;  /* 0x000000175a0f7220 */ /* 0x080fe20000400000 */
[----:B------:R-:W-:Y:S01]  /*8b60*/  ISETP.GT.AND P0, PT, R16, 0x8, PT ;  /* 0x000000081000780c */ /* 0x000fe20003f04270 */
[----:B------:R-:W-:Y:S01]  /*8b70*/  FMUL R91, R91, R23 ;  /* 0x000000175b5b7220 */ /* 0x000fe20000400000 */
[----:B------:R-:W-:Y:S01]  /*8b80*/  F2FP.TF32.F32.PACK_B R13, R13 ;  /* 0x0000000dff0d723e */ /* 0x000fe200024050ff */
[-C--:B------:R-:W-:Y:S01]  /*8b90*/  FMUL R93, R93, R23.reuse ;  /* 0x000000175d5d7220 */ /* 0x080fe20000400000 */
[----:B-1----:R-:W-:Y:S01]  /*8ba0*/  ISETP.GT.AND P1, PT, R0, RZ, P0 ;  /* 0x000000ff0000720c */ /* 0x002fe20000724270 */
[-C--:B------:R-:W-:Y:S01]  /*8bb0*/  FMUL R17, R94, R23.reuse ;  /* 0x000000175e117220 */ /* 0x080fe20000400000 */
[----:B------:R-:W-:Y:S01]  /*8bc0*/  ISETP.GT.AND P4, PT, R0, 0x1, P0 ;  /* 0x000000010000780c */ /* 0x000fe20000784270 */
[----:B------:R0:W-:Y:S01]  /*8bd0*/  @P2 STG.E desc[UR36][R4.64], R13 ;  /* 0x0000000d04002986 */ /* 0x0001e2000c101924 */
[----:B------:R-:W-:Y:S01]  /*8be0*/  SHF.L.U64.HI R7, R2, 0x5, R3 ;  /* 0x0000000502077819 */ /* 0x000fe20000010203 */
[-C--:B------:R-:W-:Y:S01]  /*8bf0*/  FMUL R95, R95, R23.reuse ;  /* 0x000000175f5f7220 */ /* 0x080fe20000400000 */
[-C--:B------:R-:W-:Y:S01]  /*8c00*/  IADD3 R10, P2, R9, R4.reuse, RZ ;  /* 0x00000004090a7210 */ /* 0x080fe20007f5e0ff */
[----:B------:R-:W-:Y:S01]  /*8c10*/  FMUL R97, R97, R23 ;  /* 0x0000001761617220 */ /* 0x000fe20000400000 */
[----:B------:R-:W-:Y:S01]  /*8c20*/  F2FP.TF32.F32.PACK_B R89, R89 ;  /* 0x00000059ff59723e */ /* 0x000fe200024050ff */
[----:B------:R-:W-:Y:S01]  /*8c30*/  FMUL R99, R99, R23 ;  /* 0x0000001763637220 */ /* 0x000fe20000400000 */
[----:B------:R-:W-:Y:S01]  /*8c40*/  F2FP.TF32.F32.PACK_B R15, R15 ;  /* 0x0000000fff0f723e */ /* 0x000fe200024050ff */
[----:B------:R-:W-:Y:S01]  /*8c50*/  IMAD.X R11, R7, 0x1, R5, P2 ;  /* 0x00000001070b7824 */ /* 0x000fe200010e0605 */
[----:B------:R-:W-:Y:S01]  /*8c60*/  F2FP.TF32.F32.PACK_B R91, R91 ;  /* 0x0000005bff5b723e */ /* 0x000fe200024050ff */
[----:B------:R-:W-:Y:S01]  /*8c70*/  @P5 STG.E desc[UR36][R4.64+0x4], R89 ;  /* 0x0000045904005986 */ /* 0x000fe2000c101924 */
[----:B------:R-:W-:Y:S01]  /*8c80*/  ISETP.GT.AND P5, PT, R0, 0x8, P3 ;  /* 0x000000080000780c */ /* 0x000fe20001fa4270 */
[-C--:B0-----:R-:W-:Y:S01]  /*8c90*/  FMUL R13, R92, R23.reuse ;  /* 0x000000175c0d7220 */ /* 0x081fe20000400000 */
[C---:B------:R-:W-:Y:S01]  /*8ca0*/  ISETP.GT.AND P2, PT, R0.reuse, 0x9, P3 ;  /* 0x000000090000780c */ /* 0x040fe20001f44270 */
[----:B------:R0:W-:Y:S01]  /*8cb0*/  @P1 STG.E desc[UR36][R10.64], R15 ;  /* 0x0000000f0a001986 */ /* 0x0001e2000c101924 */
[C---:B------:R-:W-:Y:S01]  /*8cc0*/  ISETP.GT.AND P1, PT, R0.reuse, 0x8, P0 ;  /* 0x000000080000780c */ /* 0x040fe20000724270 */
[----:B------:R-:W-:Y:S01]  /*8cd0*/  FMUL R101, R101, R23 ;  /* 0x0000001765657220 */ /* 0x000fe20000400000 */
[----:B------:R-:W-:Y:S01]  /*8ce0*/  F2FP.TF32.F32.PACK_B R13, R13 ;  /* 0x0000000dff0d723e */ /* 0x000fe200024050ff */
[----:B------:R-:W-:Y:S01]  /*8cf0*/  @P4 STG.E desc[UR36][R10.64+0x4], R91 ;  /* 0x0000045b0a004986 */ /* 0x000fe2000c101924 */
[----:B------:R-:W-:Y:S01]  /*8d00*/  ISETP.GT.AND P4, PT, R0, 0x9, P0 ;  /* 0x000000090000780c */ /* 0x000fe20000784270 */
[----:B------:R-:W-:Y:S01]  /*8d10*/  FMUL R103, R103, R23 ;  /* 0x0000001767677220 */ /* 0x000fe20000400000 */
[----:B------:R-:W-:Y:S01]  /*8d20*/  F2FP.TF32.F32.PACK_B R93, R93 ;  /* 0x0000005dff5d723e */ /* 0x000fe200024050ff */
[----:B------:R-:W-:Y:S01]  /*8d30*/  FMUL R105, R105, R23 ;  /* 0x0000001769697220 */ /* 0x000fe20000400000 */
[----:B------:R-:W-:Y:S01]  /*8d40*/  F2FP.TF32.F32.PACK_B R17, R17 ;  /* 0x00000011ff11723e */ /* 0x000fe200024050ff */
[----:B------:R1:W-:Y:S01]  /*8d50*/  @P5 STG.E desc[UR36][R4.64+0x20], R13 ;  /* 0x0000200d04005986 */ /* 0x0003e2000c101924 */
[----:B------:R-:W-:Y:S01]  /*8d60*/  F2FP.TF32.F32.PACK_B R95, R95 ;  /* 0x0000005fff5f723e */ /* 0x000fe200024050ff */
[-C--:B0-----:R-:W-:Y:S01]  /*8d70*/  FMUL R15, R96, R23.reuse ;  /* 0x00000017600f7220 */ /* 0x081fe20000400000 */
[C---:B------:R-:W-:Y:S01]  /*8d80*/  ISETP.GT.AND P5, PT, R0.reuse, 0x10, P3 ;  /* 0x000000100000780c */ /* 0x040fe20001fa4270 */
[----:B------:R-:W-:Y:S01]  /*8d90*/  @P2 STG.E desc[UR36][R4.64+0x24], R93 ;  /* 0x0000245d04002986 */ /* 0x000fe2000c101924 */
[C---:B------:R-:W-:Y:S01]  /*8da0*/  ISETP.GT.AND P2, PT, R0.reuse, 0x11, P3 ;  /* 0x000000110000780c */ /* 0x040fe20001f44270 */
[----:B------:R-:W-:Y:S01]  /*8db0*/  FMUL R107, R107, R23 ;  /* 0x000000176b6b7220 */ /* 0x000fe20000400000 */
[----:B------:R-:W-:Y:S01]  /*8dc0*/  F2FP.TF32.F32.PACK_B R15, R15 ;  /* 0x0000000fff0f723e */ /* 0x000fe200024050ff */
[----:B------:R0:W-:Y:S01]  /*8dd0*/  @P1 STG.E desc[UR36][R10.64+0x20], R17 ;  /* 0x000020110a001986 */ /* 0x0001e2000c101924 */
[C---:B------:R-:W-:Y:S01]  /*8de0*/  ISETP.GT.AND P1, PT, R0.reuse, 0x10, P0 ;  /* 0x000000100000780c */ /* 0x040fe20000724270 */
[----:B------:R-:W-:Y:S01]  /*8df0*/  FMUL R109, R109, R23 ;  /* 0x000000176d6d7220 */ /* 0x000fe20000400000 */
[----:B------:R-:W-:Y:S01]  /*8e00*/  F2FP.TF32.F32.PACK_B R97, R97 ;  /* 0x00000061ff61723e */ /* 0x000fe200024050ff */
[----:B------:R-:W-:Y:S01]  /*8e10*/  @P4 STG.E desc[UR36][R10.64+0x24], R95 ;  /* 0x0000245f0a004986 */ /* 0x000fe2000c101924 */
[----:B------:R-:W-:Y:S01]  /*8e20*/  ISETP.GT.AND P4, PT, R0, 0x11, P0 ;  /* 0x000000110000780c */ /* 0x000fe20000784270 */
[----:B-1----:R-:W-:Y:S01]  /*8e30*/  FMUL R13, R98, R23 ;  /* 0x00000017620d7220 */ /* 0x002fe20000400000 */
[----:B------:R-:W-:Y:S01]  /*8e40*/  F2FP.TF32.F32.PACK_B R99, R99 ;  /* 0x00000063ff63723e */ /* 0x000fe200024050ff */
[----:B------:R1:W-:Y:S01]  /*8e50*/  @P5 STG.E desc[UR36][R4.64+0x40], R15 ;  /* 0x0000400f04005986 */ /* 0x0003e2000c101924 */
[C---:B------:R-:W-:Y:S01]  /*8e60*/  ISETP.GT.AND P5, PT, R0.reuse, 0x18, P3 ;  /* 0x000000180000780c */ /* 0x040fe20001fa4270 */
[----:B------:R-:W-:Y:S01]  /*8e70*/  FMUL R111, R111, R23 ;  /* 0x000000176f6f7220 */ /* 0x000fe20000400000 */
[----:B------:R-:W-:Y:S01]  /*8e80*/  F2FP.TF32.F32.PACK_B R13, R13 ;  /* 0x0000000dff0d723e */ /* 0x000fe200024050ff */
[----:B------:R-:W-:Y:S01]  /*8e90*/  @P2 STG.E desc[UR36][R4.64+0x44], R97 ;  /* 0x0000446104002986 */ /* 0x000fe2000c101924 */
[----:B------:R-:W-:Y:S01]  /*8ea0*/  ISETP.GT.AND P2, PT, R0, 0x19, P3 ;  /* 0x000000190000780c */ /* 0x000fe20001f44270 */
[----:B0-----:R-:W-:Y:S01]  /*8eb0*/  FMUL R17, R100, R23 ;  /* 0x0000001764117220 */ /* 0x001fe20000400000 */
        /* <DEDUP_REMOVED lines=186> */
[----:B------:R-:W-:Y:S01]  /*9a60*/  ISETP.GT.AND P5, PT, R0, 0x78, P3 ;  /* 0x000000780000780c */ /* 0x000fe20001fa4270 */
[----:B------:R-:W-:Y:S01]  /*9a70*/  FMUL R31, R31, R23 ;  /* 0x000000171f1f7220 */ /* 0x000fe20000400000 */
[----:B------:R-:W-:Y:S01]  /*9a80*/  F2FP.TF32.F32.PACK_B R13, R13 ;  /* 0x0000000dff0d723e */ /* 0x000fe200024050ff */
[----:B0-----:R-:W-:Y:S01]  /*9a90*/  FMUL R17, R150, R23 ;  /* 0x0000001796117220 */ /* 0x001fe20000400000 */
[----:B------:R-:W-:Y:S01]  /*9aa0*/  ISETP.GT.AND P3, PT, R0, 0x79, P3 ;  /* 0x000000790000780c */ /* 0x000fe20001f64270 */
[----:B------:R-:W-:Y:S01]  /*9ab0*/  @P1 STG.E desc[UR36][R4.64+0x1c4], R145 ;  /* 0x0001c49104001986 */ /* 0x000fe2000c101924 */
[----:B------:R-:W-:Y:S01]  /*9ac0*/  F2FP.TF32.F32.PACK_B R149, R149 ;  /* 0x00000095ff95723e */ /* 0x000fe200024050ff */
[----:B------:R-:W-:Y:S01]  /*9ad0*/  FMUL R33, R33, R23 ;  /* 0x0000001721217220 */ /* 0x000fe20000400000 */
[----:B------:R-:W-:Y:S01]  /*9ae0*/  F2FP.TF32.F32.PACK_B R17, R17 ;  /* 0x00000011ff11723e */ /* 0x000fe200024050ff */
[----:B------:R0:W-:Y:S01]  /*9af0*/  @P2 STG.E desc[UR36][R10.64+0x1c0], R13 ;  /* 0x0001c00d0a002986 */ /* 0x0001e2000c101924 */
[----:B------:R-:W-:Y:S01]  /*9b00*/  F2FP.TF32.F32.PACK_B R151, R151 ;  /* 0x00000097ff97723e */ /* 0x000fe200024050ff */
[-C--:B-1----:R-:W-:Y:S01]  /*9b10*/  FMUL R15, R148, R23.reuse ;  /* 0x00000017940f7220 */ /* 0x082fe20000400000 */
[----:B------:R-:W-:Y:S01]  /*9b20*/  ISETP.GT.AND P1, PT, R16, 0x80, PT ;  /* 0x000000801000780c */ /* 0x000fe20003f24270 */
[----:B------:R-:W-:Y:S01]  /*9b30*/  @P4 STG.E desc[UR36][R10.64+0x1c4], R147 ;  /* 0x0001c4930a004986 */ /* 0x000fe2000c101924 */
[C---:B------:R-:W-:Y:S01]  /*9b40*/  ISETP.GT.AND P4, PT, R0.reuse, 0x78, P0 ;  /* 0x000000780000780c */ /* 0x040fe20000784270 */
[-C--:B------:R-:W-:Y:S01]  /*9b50*/  FMUL R35, R35, R23.reuse ;  /* 0x0000001723237220 */ /* 0x080fe20000400000 */
[----:B------:R-:W-:Y:S01]  /*9b60*/  ISETP.GT.AND P0, PT, R0, 0x79, P0 ;  /* 0x000000790000780c */ /* 0x000fe20000704270 */
[----:B------:R-:W-:Y:S01]  /*9b70*/  FMUL R37, R37, R23 ;  /* 0x0000001725257220 */ /* 0x000fe20000400000 */
[----:B------:R-:W-:Y:S01]  /*9b80*/  F2FP.TF32.F32.PACK_B R15, R15 ;  /* 0x0000000fff0f723e */ /* 0x000fe200024050ff */
[----:B------:R-:W-:Y:S01]  /*9b90*/  FMUL R39, R39, R23 ;  /* 0x0000001727277220 */ /* 0x000fe20000400000 */
[C---:B------:R-:W-:Y:S01]  /*9ba0*/  SHF.L.U64.HI R3, R2.reuse, 0x9, R3 ;  /* 0x0000000902037819 */ /* 0x040fe20000010203 */
[----:B0-----:R-:W-:Y:S01]  /*9bb0*/  IMAD.SHL.U32 R13, R2, 0x200, RZ ;  /* 0x00000200020d7824 */ /* 0x001fe200078e00ff */
[----:B------:R-:W-:Y:S01]  /*9bc0*/  ISETP.GT.AND P2, PT, R16, 0x88, PT ;  /* 0x000000881000780c */ /* 0x000fe20003f44270 */
[----:B------:R0:W-:Y:S01]  /*9bd0*/  @P5 STG.E desc[UR36][R4.64+0x1e0], R15 ;  /* 0x0001e00f04005986 */ /* 0x0001e2000c101924 */
[----:B------:R-:W-:Y:S01]  /*9be0*/  F2FP.TF32.F32.PACK_B R25, R25 ;  /* 0x00000019ff19723e */ /* 0x000fe200024050ff */
[----:B------:R-:W-:Y:S01]  /*9bf0*/  FMUL R41, R41, R23 ;  /* 0x0000001729297220 */ /* 0x000fe20000400000 */
[----:B------:R-:W-:Y:S01]  /*9c00*/  F2FP.TF32.F32.PACK_B R27, R27 ;  /* 0x0000001bff1b723e */ /* 0x000fe200024050ff */
[----:B------:R-:W-:Y:S01]  /*9c10*/  @P3 STG.E desc[UR36][R4.64+0x1e4], R149 ;  /* 0x0001e49504003986 */ /* 0x000fe2000c101924 */
[-C--:B------:R-:W-:Y:S01]  /*9c20*/  IADD3 R2, P3, R13, R4.reuse, RZ ;  /* 0x000000040d027210 */ /* 0x080fe20007f7e0ff */
[----:B------:R-:W-:Y:S01]  /*9c30*/  FMUL R43, R43, R23 ;  /* 0x000000172b2b7220 */ /* 0x000fe20000400000 */
[----:B------:R-:W-:Y:S01]  /*9c40*/  F2FP.TF32.F32.PACK_B R29, R29 ;  /* 0x0000001dff1d723e */ /* 0x000fe200024050ff */
[----:B------:R1:W-:Y:S01]  /*9c50*/  @P4 STG.E desc[UR36][R10.64+0x1e0], R17 ;  /* 0x0001e0110a004986 */ /* 0x0003e2000c101924 */
[----:B------:R-:W-:Y:S01]  /*9c60*/  IADD3 R12, P4, P5, R9, R4, R13 ;  /* 0x00000004090c7210 */ /* 0x000fe20007d9e00d */
[----:B------:R-:W-:Y:S01]  /*9c70*/  FMUL R45, R45, R23 ;  /* 0x000000172d2d7220 */ /* 0x000fe20000400000 */
[----:B------:R-:W-:Y:S01]  /*9c80*/  F2FP.TF32.F32.PACK_B R31, R31 ;  /* 0x0000001fff1f723e */ /* 0x000fe200024050ff */
[----:B------:R2:W-:Y:S01]  /*9c90*/  @P0 STG.E desc[UR36][R10.64+0x1e4], R151 ;  /* 0x0001e4970a000986 */ /* 0x0005e2000c101924 */
[----:B------:R-:W-:Y:S01]  /*9ca0*/  ISETP.GT.AND P0, PT, R0, RZ, P1 ;  /* 0x000000ff0000720c */ /* 0x000fe20000f04270 */
[----:B0-----:R-:W-:Y:S01]  /*9cb0*/  FMUL R15, R24, R23 ;  /* 0x00000017180f7220 */ /* 0x001fe20000400000 */
[----:B------:R-:W-:Y:S01]  /*9cc0*/  IADD3.X R13, R7, R5, R3, P4, P5 ;  /* 0x00000005070d7210 */ /* 0x000fe200027ea403 */
[----:B------:R-:W-:Y:S01]  /*9cd0*/  IMAD.X R3, R3, 0x1, R5, P3 ;  /* 0x0000000103037824 */ /* 0x000fe200018e0605 */
[C---:B------:R-:W-:Y:S01]  /*9ce0*/  ISETP.GT.AND P5, PT, R0.reuse, 0x1, P1 ;  /* 0x000000010000780c */ /* 0x040fe20000fa4270 */
[-C--:B------:R-:W-:Y:S01]  /*9cf0*/  FMUL R47, R47, R23.reuse ;  /* 0x000000172f2f7220 */ /* 0x080fe20000400000 */
[----:B------:R-:W-:Y:S01]  /*9d00*/  ISETP.GT.AND P4, PT, R0, RZ, P2 ;  /* 0x000000ff0000720c */ /* 0x000fe20001784270 */
[----:B-1----:R-:W-:Y:S01]  /*9d10*/  FMUL R17, R26, R23 ;  /* 0x000000171a117220 */ /* 0x002fe20000400000 */
[----:B------:R-:W-:Y:S01]  /*9d20*/  F2FP.TF32.F32.PACK_B R15, R15 ;  /* 0x0000000fff0f723e */ /* 0x000fe200024050ff */
[-C--:B------:R-:W-:Y:S01]  /*9d30*/  FMUL R49, R49, R23.reuse ;  /* 0x0000001731317220 */ /* 0x080fe20000400000 */
[-C--:B------:R-:W-:Y:S01]  /*9d40*/  IADD3 R4, P3, R9, R2.reuse, RZ ;  /* 0x0000000209047210 */ /* 0x080fe20007f7e0ff */
[----:B--2---:R-:W-:Y:S01]  /*9d50*/  FMUL R11, R28, R23 ;  /* 0x000000171c0b7220 */ /* 0x004fe20000400000 */
[----:B------:R-:W-:Y:S01]  /*9d60*/  F2FP.TF32.F32.PACK_B R17, R17 ;  /* 0x00000011ff11723e */ /* 0x000fe200024050ff */
[----:B------:R0:W-:Y:S01]  /*9d70*/  @P0 STG.E desc[UR36][R2.64], R15 ;  /* 0x0000000f02000986 */ /* 0x0001e2000c101924 */
[C---:B------:R-:W-:Y:S01]  /*9d80*/  ISETP.GT.AND P0, PT, R0.reuse, 0x1, P2 ;  /* 0x000000010000780c */ /* 0x040fe20001704270 */
[--C-:B------:R-:W-:Y:S01]  /*9d90*/  IMAD.X R5, R7, 0x1, R3.reuse, P3 ;  /* 0x0000000107057824 */ /* 0x100fe200018e0603 */
[C---:B------:R-:W-:Y:S01]  /*9da0*/  ISETP.GT.AND P3, PT, R0.reuse, 0x9, P1 ;  /* 0x000000090000780c */ /* 0x040fe20000f64270 */
[----:B------:R-:W-:Y:S01]  /*9db0*/  @P5 STG.E desc[UR36][R2.64+0x4], R25 ;  /* 0x0000041902005986 */ /* 0x000fe2000c101924 */
[----:B------:R-:W-:Y:S01]  /*9dc0*/  F2FP.TF32.F32.PACK_B R11, R11 ;  /* 0x0000000bff0b723e */ /* 0x000fe200024050ff */
[-C--:B------:R-:W-:Y:S01]  /*9dd0*/  FMUL R51, R51, R23.reuse ;  /* 0x0000001733337220 */ /* 0x080fe20000400000 */
[----:B------:R-:W-:Y:S01]  /*9de0*/  IADD3 R6, P5, R9, R2, RZ ;  /* 0x0000000209067210 */ /* 0x000fe20007fbe0ff */
[----:B------:R1:W-:Y:S01]  /*9df0*/  @P4 STG.E desc[UR36][R4.64], R17 ;  /* 0x0000001104004986 */ /* 0x0003e2000c101924 */
[----:B------:R-:W-:Y:S01]  /*9e00*/  ISETP.GT.AND P4, PT, R0, 0x8, P1 ;  /* 0x000000080000780c */ /* 0x000fe20000f84270 */
[----:B------:R-:W-:Y:S01]  /*9e10*/  FMUL R9, R30, R23 ;  /* 0x000000171e097220 */ /* 0x000fe20000400000 */
[----:B------:R-:W-:Y:S01]  /*9e20*/  F2FP.TF32.F32.PACK_B R33, R33 ;  /* 0x00000021ff21723e */ /* 0x000fe200024050ff */
[----:B------:R-:W-:Y:S01]  /*9e30*/  IMAD.X R7, R7, 0x1, R3, P5 ;  /* 0x0000000107077824 */ /* 0x000fe200028e0603 */
[C---:B------:R-:W-:Y:S01]  /*9e40*/  ISETP.GT.AND P5, PT, R0.reuse, 0x10, P1 ;  /* 0x000000100000780c */ /* 0x040fe20000fa4270 */
[----:B------:R-:W-:Y:S01]  /*9e50*/  @P0 STG.E desc[UR36][R4.64+0x4], R27 ;  /* 0x0000041b04000986 */ /* 0x000fe2000c101924 */
[----:B------:R-:W-:Y:S01]  /*9e60*/  ISETP.GT.AND P0, PT, R0, 0x8, P2 ;  /* 0x000000080000780c */ /* 0x000fe20001704270 */
[----:B0-----:R-:W-:Y:S01]  /*9e70*/  FMUL R15, R32, R23 ;  /* 0x00000017200f7220 */ /* 0x001fe20000400000 */
        /* <DEDUP_REMOVED lines=9> */
[----:B------:R-:W-:Y:S01]  /*9f10*/  FMUL R55, R55, R23 ;  /* 0x0000001737377220 */ /* 0x000fe20000400000 */
[----:B------:R-:W-:Y:S01]  /*9f20*/  F2FP.TF32.F32.PACK_B R17, R17 ;  /* 0x00000011ff11723e */ /* 0x000fe200024050ff */
[----:B------:R1:W-:Y:S01]  /*9f30*/  @P0 STG.E desc[UR36][R6.64+0x20], R9 ;  /* 0x0000200906000986 */ /* 0x0003e2000c101924 */
[----:B------:R-:W-:Y:S01]  /*9f40*/  ISETP.GT.AND P0, PT, R0, 0x10, P2 ;  /* 0x000000100000780c */ /* 0x000fe20001704270 */
[----:B------:R-:W-:Y:S01]  /*9f50*/  FMUL R57, R57, R23 ;  /* 0x0000001739397220 */ /* 0x000fe20000400000 */
[----:B------:R-:W-:Y:S01]  /*9f60*/  F2FP.TF32.F32.PACK_B R37, R37 ;  /* 0x00000025ff25723e */ /* 0x000fe200024050ff */
[----:B------:R-:W-:Y:S01]  /*9f70*/  FMUL R59, R59, R23 ;  /* 0x000000173b3b7220 */ /* 0x000fe20000400000 */
[----:B------:R-:W-:Y:S01]  /*9f80*/  F2FP.TF32.F32.PACK_B R39, R39 ;  /* 0x00000027ff27723e */ /* 0x000fe200024050ff */
[----:B0-----:R-:W-:Y:S01]  /*9f90*/  FMUL R11, R34, R23 ;  /* 0x00000017220b7220 */ /* 0x001fe20000400000 */
[----:B------:R-:W-:Y:S01]  /*9fa0*/  F2FP.TF32.F32.PACK_B R41, R41 ;  /* 0x00000029ff29723e */ /* 0x000fe200024050ff */
[----:B------:R-:W-:Y:S01]  /*9fb0*/  @P4 STG.E desc[UR36][R12.64+0x24], R31 ;  /* 0x0000241f0c004986 */ /* 0x000fe2000c101924 */
[C---:B------:R-:W-:Y:S01]  /*9fc0*/  ISETP.GT.AND P4, PT, R0.reuse, 0x11, P2 ;  /* 0x000000110000780c */ /* 0x040fe20001784270 */
[----:B------:R-:W-:Y:S01]  /*9fd0*/  FMUL R61, R61, R23 ;  /* 0x000000173d3d7220 */ /* 0x000fe20000400000 */
[----:B------:R-:W-:Y:S01]  /*9fe0*/  F2FP.TF32.F32.PACK_B R11, R11 ;  /* 0x0000000bff0b723e */ /* 0x000fe200024050ff */
[----:B------:R-:W-:Y:S01]  /*9ff0*/  @P5 STG.E desc[UR36][R2.64+0x40], R15 ;  /* 0x0000400f02005986 */ /* 0x000fe2000c101924 */
[----:B------:R-:W-:Y:S01]  /*a000*/  ISETP.GT.AND P5, PT, R0, 0x18, P1 ;  /* 0x000000180000780c */ /* 0x000fe20000fa4270 */
[----:B------:R-:W-:-:S02]  /*a010*/  @P0 IMAD.MOV.U32 R4, RZ, RZ, R12 ;  /* 0x000000ffff040224 */ /* 0x000fc400078e000c */
[-C--:B-1----:R-:W-:Y:S01]  /*a020*/  FMUL R7, R38, R23.reuse ;  /* 0x0000001726077220 */ /* 0x082fe20000400000 */
[----:B------:R-:W-:Y:S01]  /*a030*/  @P0 IMAD.MOV.U32 R5, RZ, RZ, R13 ;  /* 0x000000ffff050224 */ /* 0x000fe200078e000d */
[----:B------:R-:W-:Y:S01]  /*a040*/  @P3 STG.E desc[UR36][R2.64+0x44], R33 ;  /* 0x0000442102003986 */ /* 0x000fe2000c101924 */
[----:B------:R-:W-:Y:S01]  /*a050*/  ISETP.GT.AND P3, PT, R0, 0x19, P1 ;  /* 0x000000190000780c */ /* 0x000fe20000f64270 */
        /* <DEDUP_REMOVED lines=14> */
[----:B0-----:R-:W-:-:S02]  /*a140*/  @P4 IMAD.MOV.U32 R4, RZ, RZ, R12 ;  /* 0x000000ffff044224 */ /* 0x001fc400078e000c */
[----:B------:R-:W-:Y:S01]  /*a150*/  FMUL R11, R42, R23 ;  /* 0x000000172a0b7220 */ /* 0x000fe20000400000 */
[--C-:B------:R-:W-:Y:S01]  /*a160*/  @P4 IMAD.MOV.U32 R5, RZ, RZ, R13.reuse ;  /* 0x000000ffff054224 */ /* 0x100fe200078e000d */
[----:B------:R-:W-:Y:S01]  /*a170*/  F2FP.TF32.F32.PACK_B R51, R51 ;  /* 0x00000033ff33723e */ /* 0x000fe200024050ff */
[----:B------:R-:W-:Y:S01]  /*a180*/  FMUL R73, R73, R23 ;  /* 0x0000001749497220 */ /* 0x000fe20000400000 */
[----:B------:R-:W-:Y:S01]  /*a190*/  F2FP.TF32.F32.PACK_B R53, R53 ;  /* 0x00000035ff35723e */ /* 0x000fe200024050ff */
[-C--:B------:R-:W-:Y:S01]  /*a1a0*/  FMUL R75, R75, R23.reuse ;  /* 0x000000174b4b7220 */ /* 0x080fe20000400000 */
[----:B------:R0:W-:Y:S01]  /*a1b0*/  @P4 STG.E desc[UR36][R4.64+0x44], R35 ;  /* 0x0000442304004986 */ /* 0x0001e2000c101924 */
        /* <DEDUP_REMOVED lines=11> */
[----:B0-----:R-:W-:Y:S01]  /*a270*/  @P0 IMAD.MOV.U32 R4, RZ, RZ, R12 ;  /* 0x000000ffff040224 */ /* 0x001fe200078e000c */
[----:B------:R-:W-:Y:S01]  /*a280*/  F2FP.TF32.F32.PACK_B R59, R59 ;  /* 0x0000003bff3b723e */ /* 0x000fe200024050ff */
[----:B------:R-:W-:Y:S01]  /*a290*/  @P0 IMAD.MOV.U32 R5, RZ, RZ, R13 ;  /* 0x000000ffff050224 */ /* 0x000fe200078e000d */
[----:B------:R-:W-:Y:S01]  /*a2a0*/  F2FP.TF32.F32.PACK_B R61, R61 ;  /* 0x0000003dff3d723e */ /* 0x000fe200024050ff */
[----:B------:R-:W-:Y:S01]  /*a2b0*/  FMUL R81, R81, R23 ;  /* 0x0000001751517220 */ /* 0x000fe20000400000 */
[----:B------:R-:W-:Y:S01]  /*a2c0*/  F2FP.TF32.F32.PACK_B R63, R63 ;  /* 0x0000003fff3f723e */ /* 0x000fe200024050ff */
[-C--:B------:R-:W-:Y:S01]  /*a2d0*/  FMUL R83, R83, R23.reuse ;  /* 0x0000001753537220 */ /* 0x080fe20000400000 */
[----:B------:R0:W-:Y:S01]  /*a2e0*/  @P0 STG.E desc[UR36][R4.64+0x60], R7 ;  /* 0x0000600704000986 */ /* 0x0001e2000c101924 */
[----:B------:R-:W-:Y:S01]  /*a2f0*/  ISETP.GT.AND P0, PT, R0, 0x20, P2 ;  /* 0x000000200000780c */ /* 0x000fe20001704270 */
[----:B-1----:R-:W-:Y:S01]  /*a300*/  FMUL R17, R84, R23 ;  /* 0x0000001754117220 */ /* 0x002fe20000400000 */
[----:B------:R-:W-:Y:S01]  /*a310*/  F2FP.TF32.F32.PACK_B R65, R65 ;  /* 0x00000041ff41723e */ /* 0x000fe200024050ff */
[----:B------:R-:W-:Y:S01]  /*a320*/  FMUL R85, R85, R23 ;  /* 0x0000001755557220 */ /* 0x000fe20000400000 */
[----:B------:R-:W-:Y:S01]  /*a330*/  F2FP.TF32.F32.PACK_B R67, R67 ;  /* 0x00000043ff43723e */ /* 0x000fe200024050ff */
[----:B------:R-:W-:Y:S01]  /*a340*/  FMUL R87, R87, R23 ;  /* 0x0000001757577220 */ /* 0x000fe20000400000 */
[----:B------:R-:W-:-:S02]  /*a350*/  F2FP.TF32.F32.PACK_B R69, R69 ;  /* 0x00000045ff45723e */ /* 0x000fc400024050ff */
[----:B------:R-:W-:Y:S02]  /*a360*/  F2FP.TF32.F32.PACK_B R71, R71 ;  /* 0x00000047ff47723e */ /* 0x000fe400024050ff */
[----:B------:R-:W-:Y:S01]  /*a370*/  F2FP.TF32.F32.PACK_B R73, R73 ;  /* 0x00000049ff49723e */ /* 0x000fe200024050ff */
[----:B0-----:R-:W-:Y:S02]  /*a380*/  @P4 IMAD.MOV.U32 R4, RZ, RZ, R12 ;  /* 0x000000ffff044224 */ /* 0x001fe400078e000c */
[----:B------:R-:W-:Y:S01]  /*a390*/  FMUL R7, R44, R23 ;  /* 0x000000172c077220 */ /* 0x000fe20000400000 */
[----:B------:R-:W-:Y:S01]  /*a3a0*/  @P4 IMAD.MOV.U32 R5, RZ, RZ, R13 ;  /* 0x000000ffff054224 */ /* 0x000fe200078e000d */
[----:B------:R-:W-:Y:S02]  /*a3b0*/  F2FP.TF32.F32.PACK_B R75, R75 ;  /* 0x0000004bff4b723e */ /* 0x000fe400024050ff */
[----:B------:R-:W-:Y:S02]  /*a3c0*/  F2FP.TF32.F32.PACK_B R77, R77 ;  /* 0x0000004dff4d723e */ /* 0x000fe400024050ff */
[----:B------:R0:W-:Y:S01]  /*a3d0*/  @P4 STG.E desc[UR36][R4.64+0x64], R39 ;  /* 0x0000642704004986 */ /* 0x0001e2000c101924 */
[----:B------:R-:W-:-:S02]  /*a3e0*/  ISETP.GT.AND P4, PT, R0, 0x21, P2 ;  /* 0x000000210000780c */ /* 0x000fc40001784270 */
[----:B------:R-:W-:Y:S01]  /*a3f0*/  F2FP.TF32.F32.PACK_B R7, R7 ;  /* 0x00000007ff07723e */ /* 0x000fe200024050ff */
[----:B------:R1:W-:Y:S01]  /*a400*/  @P5 STG.E desc[UR36][R2.64+0x80], R9 ;  /* 0x0000800902005986 */ /* 0x0003e2000c101924 */
[C---:B------:R-:W-:Y:S02]  /*a410*/  ISETP.GT.AND P5, PT, R0.reuse, 0x28, P1 ;  /* 0x000000280000780c */ /* 0x040fe40000fa4270 */
[----:B------:R-:W-:Y:S01]  /*a420*/  F2FP.TF32.F32.PACK_B R79, R79 ;  /* 0x0000004fff4f723e */ /* 0x000fe200024050ff */
[----:B------:R-:W-:Y:S01]  /*a430*/  @P3 STG.E desc[UR36][R2.64+0x84], R41 ;  /* 0x0000842902003986 */ /* 0x000fe2000c101924 */
[----:B------:R-:W-:Y:S02]  /*a440*/  ISETP.GT.AND P3, PT, R0, 0x29, P1 ;  /* 0x000000290000780c */ /* 0x000fe40000f64270 */
[----:B------:R-:W-:Y:S01]  /*a450*/  F2FP.TF32.F32.PACK_B R15, R15 ;  /* 0x0000000fff0f723e */ /* 0x000fe200024050ff */
[----:B0-----:R-:W-:Y:S01]  /*a460*/  @P0 IMAD.MOV.U32 R4, RZ, RZ, R12 ;  /* 0x000000ffff040224 */ /* 0x001fe200078e000c */
[----:B------:R-:W-:Y:S01]  /*a470*/  F2FP.TF32.F32.PACK_B R81, R81 ;  /* 0x00000051ff51723e */ /* 0x000fe200024050ff */
[----:B------:R-:W-:Y:S01]  /*a480*/  @P0 IMAD.MOV.U32 R5, RZ, RZ, R13 ;  /* 0x000000ffff050224 */ /* 0x000fe200078e000d */
[----:B------:R-:W-:Y:S01]  /*a490*/  F2FP.TF32.F32.PACK_B R83, R83 ;  /* 0x00000053ff53723e */ /* 0x000fe200024050ff */
[----:B-1----:R-:W-:Y:S01]  /*a4a0*/  FMUL R9, R46, R23 ;  /* 0x000000172e097220 */ /* 0x002fe20000400000 */
[----:B------:R-:W-:-:S02]  /*a4b0*/  F2FP.TF32.F32.PACK_B R17, R17 ;  /* 0x00000011ff11723e */ /* 0x000fc400024050ff */
[----:B------:R0:W-:Y:S01]  /*a4c0*/  @P0 STG.E desc[UR36][R4.64+0x80], R11 ;  /* 0x0000800b04000986 */ /* 0x0001e2000c101924 */
[----:B------:R-:W-:Y:S02]  /*a4d0*/  ISETP.GT.AND P0, PT, R0, 0x28, P2 ;  /* 0x000000280000780c */ /* 0x000fe40001704270 */
[----:B------:R-:W-:Y:S02]  /*a4e0*/  F2FP.TF32.F32.PACK_B R9, R9 ;  /* 0x00000009ff09723e */ /* 0x000fe400024050ff */
[----:B------:R-:W-:Y:S02]  /*a4f0*/  F2FP.TF32.F32.PACK_B R85, R85 ;  /* 0x00000055ff55723e */ /* 0x000fe400024050ff */
[----:B------:R-:W-:Y:S01]  /*a500*/  F2FP.TF32.F32.PACK_B R87, R87 ;  /* 0x00000057ff57723e */ /* 0x000fe200024050ff */
[----:B0-----:R-:W-:Y:S02]  /*a510*/  @P4 IMAD.MOV.U32 R4, RZ, RZ, R12 ;  /* 0x000000ffff044224 */ /* 0x001fe400078e000c */
[----:B------:R-:W-:Y:S01]  /*a520*/  FMUL R11, R48, R23 ;  /* 0x00000017300b7220 */ /* 0x000fe20000400000 */
[----:B------:R-:W-:-:S04]  /*a530*/  @P4 IMAD.MOV.U32 R5, RZ, RZ, R13 ;  /* 0x000000ffff054224 */ /* 0x000fc800078e000d */
[----:B------:R-:W-:Y:S01]  /*a540*/  F2FP.TF32.F32.PACK_B R11, R11 ;  /* 0x0000000bff0b723e */ /* 0x000fe200024050ff */
[----:B------:R0:W-:Y:S01]  /*a550*/  @P4 STG.E desc[UR36][R4.64+0x84], R43 ;  /* 0x0000842b04004986 */ /* 0x0001e2000c101924 */
[----:B------:R-:W-:-:S03]  /*a560*/  ISETP.GT.AND P4, PT, R0, 0x29, P2 ;  /* 0x000000290000780c */ /* 0x000fc60001784270 */
[----:B------:R1:W-:Y:S01]  /*a570*/  @P5 STG.E desc[UR36][R2.64+0xa0], R7 ;  /* 0x0000a00702005986 */ /* 0x0003e2000c101924 */
[----:B------:R-:W-:-:S03]  /*a580*/  ISETP.GT.AND P5, PT, R0, 0x30, P1 ;  /* 0x000000300000780c */ /* 0x000fc60000fa4270 */
[----:B------:R-:W-:Y:S01]  /*a590*/  @P3 STG.E desc[UR36][R2.64+0xa4], R45 ;  /* 0x0000a42d02003986 */ /* 0x000fe2000c101924 */
[----:B------:R-:W-:Y:S01]  /*a5a0*/  ISETP.GT.AND P3, PT, R0, 0x31, P1 ;  /* 0x000000310000780c */ /* 0x000fe20000f64270 */
[----:B0-----:R-:W-:Y:S02]  /*a5b0*/  @P0 IMAD.MOV.U32 R4, RZ, RZ, R12 ;  /* 0x000000ffff040224 */ /* 0x001fe400078e000c */
[----:B------:R-:W-:Y:S02]  /*a5c0*/  @P0 IMAD.MOV.U32 R5, RZ, RZ, R13 ;  /* 0x000000ffff050224 */ /* 0x000fe400078e000d */
[----:B-1----:R-:W-:-:S03]  /*a5d0*/  FMUL R7, R50, R23 ;  /* 0x0000001732077220 */ /* 0x002fc60000400000 */
[----:B------:R0:W-:Y:S01]  /*a5e0*/  @P0 STG.E desc[UR36][R4.64+0xa0], R9 ;  /* 0x0000a00904000986 */ /* 0x0001e2000c101924 */
[----:B------:R-:W-:Y:S02]  /*a5f0*/  ISETP.GT.AND P0, PT, R0, 0x30, P2 ;  /* 0x000000300000780c */ /* 0x000fe40001704270 */
        /* <DEDUP_REMOVED lines=71> */
[----:B------:R-:W-:Y:S01]  /*aa70*/  @P3 STG.E desc[UR36][R2.64+0x144], R65 ;  /* 0x0001444102003986 */ /* 0x000fe2000c101924 */
[----:B------:R-:W-:-:S03]  /*aa80*/  ISETP.GT.AND P3, PT, R0, 0x59, P1 ;  /* 0x000000590000780c */ /* 0x000fc60000f64270 */
[----:B------:R1:W-:Y:S01]  /*aa90*/  @P5 STG.E desc[UR36][R2.64+0x140], R9 ;  /* 0x0001400902005986 */ /* 0x0003e2000c101924 */
[----:B------:R-:W-:Y:S01]  /*aaa0*/  ISETP.GT.AND P5, PT, R0, 0x58, P1 ;  /* 0x000000580000780c */ /* 0x000fe20000fa4270 */
[----:B0-----:R-:W-:Y:S02]  /*aab0*/  @P0 IMAD.MOV.U32 R4, RZ, RZ, R12 ;  /* 0x000000ffff040224 */ /* 0x001fe400078e000c */
[----:B------:R-:W-:-:S05]  /*aac0*/  @P0 IMAD.MOV.U32 R5, RZ, RZ, R13 ;  /* 0x000000ffff050224 */ /* 0x000fca00078e000d */
[----:B------:R0:W-:Y:S01]  /*aad0*/  @P0 STG.E desc[UR36][R4.64+0x140], R11 ;  /* 0x0001400b04000986 */ /* 0x0001e2000c101924 */
[----:B------:R-:W-:Y:S01]  /*aae0*/  ISETP.GT.AND P0, PT, R0, 0x58, P2 ;  /* 0x000000580000780c */ /* 0x000fe20001704270 */
[----:B-1----:R-:W-:-:S05]  /*aaf0*/  FMUL R9, R70, R23 ;  /* 0x0000001746097220 */ /* 0x002fca0000400000 */
        /* <DEDUP_REMOVED lines=50> */
[----:B------:R-:W-:-:S05]  /*ae20*/  @P4 IMAD.MOV.U32 R5, RZ, RZ, R13 ;  /* 0x000000ffff054224 */ /* 0x000fca00078e000d */
[----:B------:R0:W-:Y:S01]  /*ae30*/  @P4 STG.E desc[UR36][R4.64+0x1a4], R79 ;  /* 0x0001a44f04004986 */ /* 0x0001e2000c101924 */
[----:B------:R-:W-:-:S03]  /*ae40*/  ISETP.GT.AND P4, PT, R0, 0x71, P2 ;  /* 0x000000710000780c */ /* 0x000fc60001784270 */
[----:B------:R-:W-:Y:S01]  /*ae50*/  @P3 STG.E desc[UR36][R2.64+0x1c0], R15 ;  /* 0x0001c00f02003986 */ /* 0x000fe2000c101924 */
[C---:B------:R-:W-:Y:S02]  /*ae60*/  ISETP.GT.AND P3, PT, R0.reuse, 0x78, P1 ;  /* 0x000000780000780c */ /* 0x040fe40000f64270 */
[C---:B------:R-:W-:Y:S01]  /*ae70*/  ISETP.GT.AND P1, PT, R0.reuse, 0x79, P1 ;  /* 0x000000790000780c */ /* 0x040fe20000f24270 */
[----:B------:R-:W-:Y:S01]  /*ae80*/  @P5 STG.E desc[UR36][R2.64+0x1c4], R81 ;  /* 0x0001c45102005986 */ /* 0x000fe2000c101924 */
[C---:B------:R-:W-:Y:S02]  /*ae90*/  ISETP.GT.AND P5, PT, R0.reuse, 0x78, P2 ;  /* 0x000000780000780c */ /* 0x040fe400017a4270 */
[----:B------:R-:W-:Y:S01]  /*aea0*/  ISETP.GT.AND P2, PT, R0, 0x79, P2 ;  /* 0x000000790000780c */ /* 0x000fe20001744270 */
[----:B0-----:R-:W-:Y:S02]  /*aeb0*/  @P0 IMAD.MOV.U32 R4, RZ, RZ, R12 ;  /* 0x000000ffff040224 */ /* 0x001fe400078e000c */
[----:B------:R-:W-:-:S05]  /*aec0*/  @P0 IMAD.MOV.U32 R5, RZ, RZ, R13 ;  /* 0x000000ffff050224 */ /* 0x000fca00078e000d */
[----:B------:R0:W-:Y:S02]  /*aed0*/  @P0 STG.E desc[UR36][R4.64+0x1c0], R7 ;  /* 0x0001c00704000986 */ /* 0x0001e4000c101924 */
[----:B0-----:R-:W-:Y:S02]  /*aee0*/  @P4 IMAD.MOV.U32 R4, RZ, RZ, R12 ;  /* 0x000000ffff044224 */ /* 0x001fe400078e000c */
[----:B------:R-:W-:-:S05]  /*aef0*/  @P4 IMAD.MOV.U32 R5, RZ, RZ, R13 ;  /* 0x000000ffff054224 */ /* 0x000fca00078e000d */
[----:B------:R-:W-:Y:S04]  /*af00*/  @P4 STG.E desc[UR36][R4.64+0x1c4], R83 ;  /* 0x0001c45304004986 */ /* 0x000fe8000c101924 */
[----:B------:R-:W-:Y:S04]  /*af10*/  @P3 STG.E desc[UR36][R2.64+0x1e0], R17 ;  /* 0x0001e01102003986 */ /* 0x000fe8000c101924 */
[----:B------:R0:W-:Y:S02]  /*af20*/  @P1 STG.E desc[UR36][R2.64+0x1e4], R85 ;  /* 0x0001e45502001986 */ /* 0x0001e4000c101924 */
[----:B0-----:R-:W-:-:S02]  /*af30*/  @P5 IMAD.MOV.U32 R2, RZ, RZ, R12 ;  /* 0x000000ffff025224 */ /* 0x001fc400078e000c */
[----:B------:R-:W-:-:S05]  /*af40*/  @P5 IMAD.MOV.U32 R3, RZ, RZ, R13 ;  /* 0x000000ffff035224 */ /* 0x000fca00078e000d */
[----:B------:R0:W-:Y:S04]  /*af50*/  @P5 STG.E desc[UR36][R2.64+0x1e0], R9 ;  /* 0x0001e00902005986 */ /* 0x0001e8000c101924 */
[----:B------:R0:W-:Y:S02]  /*af60*/  @P2 STG.E desc[UR36][R12.64+0x1e4], R87 ;  /* 0x0001e4570c002986 */ /* 0x0001e4000c101924 */
.L_x_291:
[----:B------:R-:W-:Y:S05]  /*af70*/  BSYNC B0 ;  /* 0x0000000000007941 */ /* 0x000fea0003800000 */
.L_x_39:
[----:B0-----:R-:W2:Y:S04]  /*af80*/  LDL.LU R3, [R1+0x18] ;  /* 0x0000180001037983 */ /* 0x001ea80000300800 */
[----:B------:R-:W2:Y:S01]  /*af90*/  LDL.LU R2, [R1+0x1c] ;  /* 0x00001c0001027983 */ /* 0x000ea20000300800 */
[----:B------:R-:W-:Y:S01]  /*afa0*/  ULDC UR4, c[0x0][0xc] ;  /* 0x0000030000047ab9 */ /* 0x000fe20000000800 */
[----:B------:R-:W-:Y:S01]  /*afb0*/  ULDC UR5, c[0x0][0x10] ;  /* 0x0000040000057ab9 */ /* 0x000fe20000000800 */
[----:B------:R-:W2:Y:S01]  /*afc0*/  LDC R5, c[0x0][0x14] ;  /* 0x00000500ff057b82 */ /* 0x000ea20000000800 */
[----:B------:R-:W-:Y:S01]  /*afd0*/  UIMAD.WIDE.U32 UR4, UR4, UR5, URZ ;  /* 0x00000005040472a5 */ /* 0x000fe2000f8e003f */
[----:B------:R-:W-:Y:S01]  /*afe0*/  PRMT R0, RZ, 0x7610, R0 ;  /* 0x00007610ff007816 */ /* 0x000fe20000000000 */
[----:B------:R-:W-:-:S02]  /*aff0*/  IMAD.MOV.U32 R16, RZ, RZ, -0x1 ;  /* 0xffffffffff107424 */ /* 0x000fc400078e00ff */
[----:B------:R-:W-:Y:S02]  /*b000*/  IMAD.MOV.U32 R17, RZ, RZ, -0x1 ;  /* 0xffffffffff117424 */ /* 0x000fe400078e00ff */
[----:B--2---:R-:W-:-:S04]  /*b010*/  IMAD.WIDE.U32 R2, R5, UR4, R2 ;  /* 0x0000000405027c25 */ /* 0x004fc8000f8e0002 */
[----:B------:R-:W-:Y:S01]  /*b020*/  IMAD R5, R5, UR5, RZ ;  /* 0x0000000505057c24 */ /* 0x000fe2000f8e02ff */
[----:B------:R-:W-:Y:S01]  /*b030*/  ULDC.64 UR4, c[0x0][0x650] ;  /* 0x0001940000047ab9 */ /* 0x000fe20000000a00 */
[----:B------:R-:W-:Y:S01]  /*b040*/  IMAD.MOV.U32 R20, RZ, RZ, R2 ;  /* 0x000000ffff147224 */ /* 0x000fe200078e0002 */
[----:B------:R-:W-:Y:S01]  /*b050*/  ISETP.GE.U32.AND P0, PT, R2, UR4, PT ;  /* 0x0000000402007c0c */ /* 0x000fe2000bf06070 */
[----:B------:R-:W-:-:S05]  /*b060*/  IMAD.IADD R26, R3, 0x1, R5 ;  /* 0x00000001031a7824 */ /* 0x000fca00078e0205 */
[----:B------:R0:W-:Y:S01]  /*b070*/  STL [R1+0x18], R26 ;  /* 0x0000181a01007387 */ /* 0x0001e20000100800 */
[----:B------:R-:W-:-:S03]  /*b080*/  ISETP.GE.U32.AND.EX P0, PT, R26, UR5, PT, P0 ;  /* 0x000000051a007c0c */ /* 0x000fc6000bf06100 */
[----:B------:R0:W-:Y:S10]  /*b090*/  STL [R1+0x1c], R20 ;  /* 0x00001c1401007387 */ /* 0x0001f40000100800 */
[----:B0-----:R-:W-:Y:S05]  /*b0a0*/  @P0 BRA `(.L_x_292) ;  /* 0x0000000400700947 */ /* 0x001fea0003800000 */
[----:B------:R-:W0:Y:S01]  /*b0b0*/  S2R R14, SR_CTAID.X ;  /* 0x00000000000e7919 */ /* 0x000e220000002500 */
[----:B---3--:R-:W2:Y:S01]  /*b0c0*/  LDC.64 R8, c[0x0][0x628] ;  /* 0x00018a00ff087b82 */ /* 0x008ea20000000a00 */
[----:B------:R-:W-:Y:S01]  /*b0d0*/  ULDC UR4, c[0x0][0x150] ;  /* 0x0000540000047ab9 */ /* 0x000fe20000000800 */
[----:B------:R-:W-:Y:S01]  /*b0e0*/  IMAD.MOV.U32 R6, RZ, RZ, R20 ;  /* 0x000000ffff067224 */ /* 0x000fe200078e0014 */
[----:B------:R-:W3:Y:S01]  /*b0f0*/  S2R R16, SR_CTAID.Y ;  /* 0x0000000000107919 */ /* 0x000ee20000002600 */
[----:B------:R-:W-:-:S04]  /*b100*/  IMAD.MOV.U32 R7, RZ, RZ, R26 ;  /* 0x000000ffff077224 */ /* 0x000fc800078e001a */
[----:B------:R-:W1:Y:S08]  /*b110*/  LDC R21, c[0x0][0x144] ;  /* 0x00005100ff157b82 */ /* 0x000e700000000800 */
[----:B------:R-:W1:Y:S08]  /*b120*/  LDC R10, c[0x0][0x630] ;  /* 0x00018c00ff0a7b82 */ /* 0x000e700000000800 */
[----:B------:R-:W1:Y:S01]  /*b130*/  LDC.64 R12, c[0x0][0x620] ;  /* 0x00018800ff0c7b82 */ /* 0x000e620000000a00 */
[----:B--2---:R-:W-:-:S04]  /*b140*/  ISETP.NE.U32.AND P0, PT, R8, RZ, PT ;  /* 0x000000ff0800720c */ /* 0x004fc80003f05070 */
[----:B------:R-:W-:Y:S02]  /*b150*/  ISETP.NE.AND.EX P0, PT, R9, RZ, PT, P0 ;  /* 0x000000ff0900720c */ /* 0x000fe40003f05300 */
[----:B0-----:R-:W-:-:S05]  /*b160*/  I2FP.F32.U32 R0, R14 ;  /* 0x0000000e00007245 */ /* 0x001fca0000201000 */
[----:B------:R-:W-:-:S04]  /*b170*/  FMUL R0, R0, UR4 ;  /* 0x0000000400007c20 */ /* 0x000fc80008400000 */
[----:B------:R0:W2:Y:S02]  /*b180*/  F2I.U32.TRUNC.NTZ R15, R0 ;  /* 0x00000000000f7305 */ /* 0x0000a4000020f000 */
[----:B---3--:R-:W-:Y:S05]  /*b190*/  @!P0 BRA `(.L_x_293) ;  /* 0x0000000000288947 */ /* 0x008fea0003800000 */
[----:B0-----:R-:W0:Y:S02]  /*b1a0*/  LDC R0, c[0x0][0x634] ;  /* 0x00018d00ff007b82 */ /* 0x001e240000000800 */
        /* <DEDUP_REMOVED lines=9> */
.L_x_293:
[-CC-:B-1----:R-:W-:Y:S01]  /*b240*/  SHF.R.U64 R17, R6, R10.reuse, R7.reuse ;  /* 0x0000000a06117219 */ /* 0x182fe20000001207 */
[----:B------:R-:W1:Y:S01]  /*b250*/  LDC.64 R24, c[0x0][0x640] ;  /* 0x00019000ff187b82 */ /* 0x000e620000000a00 */
[----:B0-----:R-:W-:Y:S01]  /*b260*/  SHF.R.U32.HI R0, RZ, R10, R7 ;  /* 0x0000000aff007219 */ /* 0x001fe20000011607 */
[----:B------:R-:W-:Y:S01]  /*b270*/  IMAD.MOV.U32 R2, RZ, RZ, R20 ;  /* 0x000000ffff027224 */ /* 0x000fe200078e0014 */
[----:B------:R-:W-:Y:S01]  /*b280*/  IADD3 R5, P0, RZ, -R17, RZ ;  /* 0x80000011ff057210 */ /* 0x000fe20007f1e0ff */
[----:B--2---:R-:W-:Y:S01]  /*b290*/  IMAD.MOV R15, RZ, RZ, -R15 ;  /* 0x000000ffff0f7224 */ /* 0x004fe200078e0a0f */
[----:B------:R-:W-:Y:S01]  /*b2a0*/  ULDC UR4, c[0x0][0x154] ;  /* 0x0000550000047ab9 */ /* 0x000fe20000000800 */
[----:B------:R-:W-:Y:S02]  /*b2b0*/  IMAD.MOV.U32 R7, RZ, RZ, 0x1 ;  /* 0x00000001ff077424 */ /* 0x000fe400078e00ff */
[----:B------:R-:W0:Y:S01]  /*b2c0*/  LDC R4, c[0x0][0x618] ;  /* 0x00018600ff047b82 */ /* 0x000e220000000800 */
[----:B------:R-:W-:-:S02]  /*b2d0*/  IMAD.X R3, RZ, RZ, ~R0, P0 ;  /* 0x000000ffff037224 */ /* 0x000fc400000e0e00 */
[----:B------:R-:W-:Y:S02]  /*b2e0*/  IMAD R15, R21, R15, R14 ;  /* 0x0000000f150f7224 */ /* 0x000fe400078e020e */
[-C--:B------:R-:W-:Y:S02]  /*b2f0*/  IMAD R0, R3, R12.reuse, RZ ;  /* 0x0000000c03007224 */ /* 0x080fe400078e02ff */
[----:B------:R-:W-:Y:S01]  /*b300*/  IMAD.MOV.U32 R3, RZ, RZ, R26 ;  /* 0x000000ffff037224 */ /* 0x000fe200078e001a */
[----:B------:R-:W2:Y:S01]  /*b310*/  LDC R6, c[0x0][0x608] ;  /* 0x00018200ff067b82 */ /* 0x000ea20000000800 */
[----:B------:R-:W-:-:S04]  /*b320*/  IMAD.WIDE.U32 R2, R5, R12, R2 ;  /* 0x0000000c05027225 */ /* 0x000fc800078e0002 */
[----:B------:R-:W-:-:S03]  /*b330*/  IMAD R5, R5, R13, R0 ;  /* 0x0000000d05057224 */ /* 0x000fc600078e0200 */
[----:B------:R-:W3:Y:S01]  /*b340*/  LDC R18, c[0x0][0x658] ;  /* 0x00019600ff127b82 */ /* 0x000ee20000000800 */
[----:B------:R-:W-:Y:S01]  /*b350*/  I2FP.F32.U32 R0, R16 ;  /* 0x0000001000007245 */ /* 0x000fe20000201000 */
[----:B------:R-:W-:Y:S01]  /*b360*/  IMAD.IADD R3, R3, 0x1, R5 ;  /* 0x0000000103037824 */ /* 0x000fe200078e0205 */
[----:B-1----:R-:W-:Y:S01]  /*b370*/  ISETP.NE.U32.AND P0, PT, R24, RZ, PT ;  /* 0x000000ff1800720c */ /* 0x002fe20003f05070 */
[----:B------:R-:W-:Y:S02]  /*b380*/  IMAD.MOV.U32 R5, RZ, RZ, -0x1 ;  /* 0xffffffffff057424 */ /* 0x000fe400078e00ff */
[----:B------:R-:W-:Y:S02]  /*b390*/  FMUL R0, R0, UR4 ;  /* 0x0000000400007c20 */ /* 0x000fe40008400000 */
[----:B------:R-:W1:Y:S01]  /*b3a0*/  LDC R13, c[0x0][0x148] ;  /* 0x00005200ff0d7b82 */ /* 0x000e620000000800 */
[----:B0-----:R-:W-:Y:S01]  /*b3b0*/  SHF.R.U64 R10, R2, R4, R3 ;  /* 0x00000004020a7219 */ /* 0x001fe20000001203 */
[----:B------:R0:W0:Y:S01]  /*b3c0*/  F2I.U32.TRUNC.NTZ R12, R0 ;  /* 0x00000000000c7305 */ /* 0x000022000020f000 */
[----:B------:R-:W-:-:S02]  /*b3d0*/  ISETP.NE.AND.EX P0, PT, R25, RZ, PT, P0 ;  /* 0x000000ff1900720c */ /* 0x000fc40003f05300 */
[----:B------:R-:W-:-:S03]  /*b3e0*/  SHF.R.U32.HI R3, RZ, R4, R3 ;  /* 0x00000004ff037219 */ /* 0x000fc60000011603 */
[----:B------:R-:W0:Y:S01]  /*b3f0*/  LDC R14, c[0x0][0x600] ;  /* 0x00018000ff0e7b82 */ /* 0x000e220000000800 */
[-CC-:B--2---:R-:W-:Y:S02]  /*b400*/  SHF.R.U64 R8, R10, R6.reuse, R3.reuse ;  /* 0x000000060a087219 */ /* 0x184fe40000001203 */
[----:B------:R-:W-:-:S05]  /*b410*/  SHF.R.U32.HI R3, RZ, R6, R3 ;  /* 0x00000006ff037219 */ /* 0x000fca0000011603 */
[----:B------:R-:W2:Y:S01]  /*b420*/  LDC R20, c[0x0][0x648] ;  /* 0x00019200ff147b82 */ /* 0x000ea20000000800 */
[-CC-:B---3--:R-:W-:Y:S02]  /*b430*/  SHF.R.U64 R11, R8, R18.reuse, R3.reuse ;  /* 0x00000012080b7219 */ /* 0x188fe40000001203 */
[-C--:B------:R-:W-:Y:S02]  /*b440*/  SHF.L.U32 R5, R5, R18.reuse, RZ ;  /* 0x0000001205057219 */ /* 0x080fe400000006ff */
[-C--:B------:R-:W-:Y:S01]  /*b450*/  SHF.R.U32.HI R3, RZ, R18.reuse, R3 ;  /* 0x00000012ff037219 */ /* 0x080fe20000011603 */
[----:B------:R-:W-:Y:S01]  /*b460*/  IMAD.MOV.U32 R2, RZ, RZ, R11 ;  /* 0x000000ffff027224 */ /* 0x000fe200078e000b */
[----:B------:R-:W-:Y:S01]  /*b470*/  SHF.L.U32 R18, R7, R18, RZ ;  /* 0x0000001207127219 */ /* 0x000fe200000006ff */
[----:B------:R-:W3:Y:S01]  /*b480*/  LDC R26, c[0x0][0x638] ;  /* 0x00018e00ff1a7b82 */ /* 0x000ee20000000800 */
[----:B------:R-:W-:-:S07]  /*b490*/  LOP3.LUT R21, RZ, R5, RZ, 0x33, !PT ;  /* 0x00000005ff157212 */ /* 0x000fce00078e33ff */
[----:B------:R-:W0:Y:S01]  /*b4a0*/  LDC R27, c[0x0][0x610] ;  /* 0x00018400ff1b7b82 */ /* 0x000e220000000800 */
[----:B------:R-:W-:Y:S05]  /*b4b0*/  @!P0 BRA `(.L_x_294) ;  /* 0x0000000000288947 */ /* 0x000fea0003800000 */
        /* <DEDUP_REMOVED lines=10> */
.L_x_294:
[----:B------:R-:W4:Y:S01]  /*b560*/  LDC R4, c[0x0][0x65c] ;  /* 0x00019700ff047b82 */ /* 0x000f220000000800 */
[----:B0-2---:R-:W-:Y:S01]  /*b570*/  SHF.R.U64 R0, R2, R20, R3 ;  /* 0x0000001402007219 */ /* 0x005fe20000001203 */
[----:B------:R-:W-:Y:S01]  /*b580*/  VIADD R5, R14, 0xffffffff ;  /* 0xffffffff0e057836 */ /* 0x000fe20000000000 */
[----:B------:R-:W-:Y:S01]  /*b590*/  LOP3.LUT R3, R8, R21, RZ, 0xc0, !PT ;  /* 0x0000001508037212 */ /* 0x000fe200078ec0ff */
[----:B------:R-:W-:Y:S02]  /*b5a0*/  IMAD.MOV R12, RZ, RZ, -R12 ;  /* 0x000000ffff0c7224 */ /* 0x000fe400078e0a0c */
[----:B------:R-:W-:Y:S02]  /*b5b0*/  IMAD.MOV R2, RZ, RZ, -R0 ;  /* 0x000000ffff027224 */ /* 0x000fe400078e0a00 */
[----:B------:R-:W-:Y:S01]  /*b5c0*/  IMAD R18, R18, R0, R3 ;  /* 0x0000000012127224 */ /* 0x000fe200078e0203 */
[----:B------:R-:W-:Y:S01]  /*b5d0*/  LOP3.LUT R3, R10, R5, RZ, 0xc0, !PT ;  /* 0x000000050a037212 */ /* 0x000fe200078ec0ff */
[----:B---3--:R-:W-:-:S02]  /*b5e0*/  IMAD R0, R2, R26, R11 ;  /* 0x0000001a02007224 */ /* 0x008fc400078e020b */
[----:B------:R-:W-:Y:S02]  /*b5f0*/  IMAD.MOV.U32 R2, RZ, RZ, 0x1 ;  /* 0x00000001ff027424 */ /* 0x000fe400078e00ff */
[----:B------:R-:W-:-:S03]  /*b600*/  IMAD R3, R0, R14, R3 ;  /* 0x0000000e00037224 */ /* 0x000fc600078e0203 */
[----:B------:R-:W-:Y:S02]  /*b610*/  PRMT R0, R2, 0x7610, R0 ;  /* 0x0000761002007816 */ /* 0x000fe40000000000 */
[----:B----4-:R-:W-:-:S13]  /*b620*/  ISETP.NE.AND P0, PT, R4, 0x1, PT ;  /* 0x000000010400780c */ /* 0x010fda0003f05270 */
[----:B-1----:R-:W-:-:S04]  /*b630*/  @P0 IMAD R15, R13, R12, R16 ;  /* 0x0000000c0d0f0224 */ /* 0x002fc800078e0210 */
[----:B------:R-:W-:-:S05]  /*b640*/  IMAD R18, R18, R27, R15 ;  /* 0x0000001b12127224 */ /* 0x000fca00078e020f */
[----:B------:R-:W-:Y:S02]  /*b650*/  SEL R16, R3, R18, !P0 ;  /* 0x0000001203107207 */ /* 0x000fe40004000000 */
[----:B------:R-:W-:-:S07]  /*b660*/  SEL R18, R18, R3, !P0 ;  /* 0x0000000312127207 */ /* 0x000fce0004000000 */
.L_x_292:
[----:B------:R-:W-:-:S13]  /*b670*/  LOP3.LUT P0, RZ, R0, 0xff, RZ, 0xc0, !PT ;  /* 0x000000ff00ff7812 */ /* 0x000fda000780c0ff */
[----:B------:R-:W-:Y:S05]  /*b680*/  @P0 BRA `(.L_x_295) ;  /* 0xffffff58004c0947 */ /* 0x000fea000383ffff */
[----:B------:R-:W-:Y:S05]  /*b690*/  EXIT ;  /* 0x000000000000794d */ /* 0x000fea0003800000 */
.L_x_3:
[----:B------:R-:W2:Y:S04]  /*b6a0*/  LDL R19, [R1+0x1c] ;  /* 0x00001c0001137983 */ /* 0x000ea80000100800 */
[----:B0-----:R-:W3:Y:S01]  /*b6b0*/  LDL R20, [R1+0x18] ;  /* 0x0000180001147983 */ /* 0x001ee20000100800 */
[----:B------:R-:W-:Y:S01]  /*b6c0*/  IMAD.MOV.U32 R6, RZ, RZ, -0x1 ;  /* 0xffffffffff067424 */ /* 0x000fe200078e00ff */
[----:B------:R-:W-:-:S04]  /*b6d0*/  ULDC.64 UR4, c[0x0][0x650] ;  /* 0x0001940000047ab9 */ /* 0x000fc80000000a00 */
[----:B------:R0:W-:Y:S01]  /*b6e0*/  STL [R1+0x8], R6 ;  /* 0x0000080601007387 */ /* 0x0001e20000100800 */
[----:B------:R-:W-:Y:S01]  /*b6f0*/  PRMT R5, RZ, 0x7610, R5 ;  /* 0x00007610ff057816 */ /* 0x000fe20000000005 */
[----:B------:R-:W-:Y:S02]  /*b700*/  IMAD.MOV.U32 R17, RZ, RZ, -0x1 ;  /* 0xffffffffff117424 */ /* 0x000fe400078e00ff */
[----:B------:R-:W-:Y:S01]  /*b710*/  IMAD.MOV.U32 R16, RZ, RZ, -0x1 ;  /* 0xffffffffff107424 */ /* 0x000fe200078e00ff */
[----:B--2---:R-:W-:-:S04]  /*b720*/  ISETP.GE.U32.AND P0, PT, R19, UR4, PT ;  /* 0x0000000413007c0c */ /* 0x004fc8000bf06070 */
[----:B---3--:R-:W-:-:S13]  /*b730*/  ISETP.GE.U32.AND.EX P0, PT, R20, UR5, PT, P0 ;  /* 0x0000000514007c0c */ /* 0x008fda000bf06100 */
[----:B0-----:R-:W-:Y:S05]  /*b740*/  @P0 BRA `(.L_x_296) ;  /* 0x0000000400680947 */ /* 0x001fea0003800000 */
        /* <DEDUP_REMOVED lines=18> */
.L_x_297:
        /* <DEDUP_REMOVED lines=15> */
[----:B------:R-:W3:Y:S02]  /*b960*/  F2I.U32.TRUNC.NTZ R9, R9 ;  /* 0x0000000900097305 */ /* 0x000ee4000020f000 */
[----:B------:R-:W-:Y:S02]  /*b970*/  IMAD R3, R5, R17, R8 ;  /* 0x0000001105037224 */ /* 0x000fe400078e0208 */
[----:B------:R-:W-:Y:S02]  /*b980*/  IMAD.MOV.U32 R8, RZ, RZ, 0x1 ;  /* 0x00000001ff087424 */ /* 0x000fe400078e00ff */
[----:B------:R-:W-:Y:S01]  /*b990*/  IMAD.IADD R3, R7, 0x1, R3 ;  /* 0x0000000107037824 */ /* 0x000fe200078e0203 */
[----:B------:R-:W4:Y:S04]  /*b9a0*/  LDC R14, c[0x0][0x608] ;  /* 0x00018200ff0e7b82 */ /* 0x000f280000000800 */
[----:B0-----:R-:W-:-:S02]  /*b9b0*/  SHF.R.U64 R10, R6, R18, R3 ;  /* 0x00000012060a7219 */ /* 0x001fc40000001203 */
[----:B------:R-:W-:Y:S02]  /*b9c0*/  I2FP.F32.U32 R6, R4 ;  /* 0x0000000400067245 */ /* 0x000fe40000201000 */
[----:B------:R-:W0:Y:S01]  /*b9d0*/  LDC R19, c[0x0][0x658] ;  /* 0x00019600ff137b82 */ /* 0x000e220000000800 */
[----:B-1----:R-:W-:Y:S01]  /*b9e0*/  ISETP.NE.U32.AND P0, PT, R20, RZ, PT ;  /* 0x000000ff1400720c */ /* 0x002fe20003f05070 */
[----:B---3--:R-:W-:Y:S01]  /*b9f0*/  IMAD.MOV R5, RZ, RZ, -R9 ;  /* 0x000000ffff057224 */ /* 0x008fe200078e0a09 */
[----:B------:R-:W-:Y:S01]  /*ba00*/  SHF.R.U32.HI R3, RZ, R18, R3 ;  /* 0x00000012ff037219 */ /* 0x000fe20000011603 */
[----:B------:R-:W-:Y:S01]  /*ba10*/  FMUL R6, R6, UR4 ;  /* 0x0000000406067c20 */ /* 0x000fe20008400000 */
[----:B------:R-:W-:-:S03]  /*ba20*/  ISETP.NE.AND.EX P0, PT, R21, RZ, PT, P0 ;  /* 0x000000ff1500720c */ /* 0x000fc60003f05300 */
[----:B------:R-:W1:Y:S01]  /*ba30*/  LDC R17, c[0x0][0x148] ;  /* 0x00005200ff117b82 */ /* 0x000e620000000800 */
[----:B--2---:R-:W-:Y:S01]  /*ba40*/  IMAD R18, R11, R5, R2 ;  /* 0x000000050b127224 */ /* 0x004fe200078e0202 */
[----:B------:R2:W3:Y:S06]  /*ba50*/  F2I.U32.TRUNC.NTZ R15, R6 ;  /* 0x00000006000f7305 */ /* 0x0004ec000020f000 */
[----:B------:R-:W1:Y:S01]  /*ba60*/  LDC R16, c[0x0][0x600] ;  /* 0x00018000ff107b82 */ /* 0x000e620000000800 */
[-CC-:B----4-:R-:W-:Y:S02]  /*ba70*/  SHF.R.U64 R13, R10, R14.reuse, R3.reuse ;  /* 0x0000000e0a0d7219 */ /* 0x190fe40000001203 */
[----:B------:R-:W-:Y:S01]  /*ba80*/  SHF.R.U32.HI R2, RZ, R14, R3 ;  /* 0x0000000eff027219 */ /* 0x000fe20000011603 */
[----:B------:R-:W-:-:S04]  /*ba90*/  IMAD.MOV.U32 R14, RZ, RZ, -0x1 ;  /* 0xffffffffff0e7424 */ /* 0x000fc800078e00ff */
[----:B------:R-:W4:Y:S01]  /*baa0*/  LDC R22, c[0x0][0x648] ;  /* 0x00019200ff167b82 */ /* 0x000f220000000800 */
[-C--:B0-----:R-:W-:Y:S02]  /*bab0*/  SHF.L.U32 R5, R14, R19.reuse, RZ ;  /* 0x000000130e057219 */ /* 0x081fe400000006ff */
[-CC-:B------:R-:W-:Y:S02]  /*bac0*/  SHF.R.U64 R14, R13, R19.reuse, R2.reuse ;  /* 0x000000130d0e7219 */ /* 0x180fe40000001202 */
[-C--:B------:R-:W-:Y:S02]  /*bad0*/  SHF.R.U32.HI R3, RZ, R19.reuse, R2 ;  /* 0x00000013ff037219 */ /* 0x080fe40000011602 */
[----:B------:R-:W-:Y:S01]  /*bae0*/  SHF.L.U32 R19, R8, R19, RZ ;  /* 0x0000001308137219 */ /* 0x000fe200000006ff */
[----:B------:R-:W0:Y:S01]  /*baf0*/  LDC R23, c[0x0][0x638] ;  /* 0x00018e00ff177b82 */ /* 0x000e220000000800 */
[----:B------:R-:W-:Y:S01]  /*bb00*/  LOP3.LUT R24, RZ, R5, RZ, 0x33, !PT ;  /* 0x00000005ff187212 */ /* 0x000fe200078e33ff */
[----:B------:R-:W-:-:S06]  /*bb10*/  IMAD.MOV.U32 R2, RZ, RZ, R14 ;  /* 0x000000ffff027224 */ /* 0x000fcc00078e000e */
[----:B------:R-:W0:Y:S01]  /*bb20*/  LDC R25, c[0x0][0x610] ;  /* 0x00018400ff197b82 */ /* 0x000e220000000800 */
[----:B--23--:R-:W-:Y:S05]  /*bb30*/  @!P0 BRA `(.L_x_298) ;  /* 0x0000000000288947 */ /* 0x00cfea0003800000 */
[----:B------:R-:W2:Y:S02]  /*bb40*/  LDC R5, c[0x0][0x64c] ;  /* 0x00019300ff057b82 */ /* 0x000ea40000000800 */
[----:B--2---:R-:W-:-:S05]  /*bb50*/  IADD3 R5, P0, R14, R5, RZ ;  /* 0x000000050e057210 */ /* 0x004fca0007f1e0ff */
        /* <DEDUP_REMOVED lines=8> */
.L_x_298:
[----:B------:R-:W2:Y:S01]  /*bbe0*/  LDC R5, c[0x0][0x65c] ;  /* 0x00019700ff057b82 */ /* 0x000ea20000000800 */
[----:B------:R3:W-:Y:S01]  /*bbf0*/  STL [R1+0x8], R12 ;  /* 0x0000080c01007387 */ /* 0x0007e20000100800 */
[----:B----4-:R-:W-:Y:S01]  /*bc00*/  SHF.R.U64 R3, R2, R22, R3 ;  /* 0x0000001602037219 */ /* 0x010fe20000001203 */
[----:B------:R-:W-:Y:S01]  /*bc10*/  IMAD.MOV R15, RZ, RZ, -R15 ;  /* 0x000000ffff0f7224 */ /* 0x000fe200078e0a0f */
[----:B------:R-:W-:Y:S01]  /*bc20*/  LOP3.LUT R2, R13, R24, RZ, 0xc0, !PT ;  /* 0x000000180d027212 */ /* 0x000fe200078ec0ff */
[----:B-1----:R-:W-:Y:S01]  /*bc30*/  VIADD R7, R16, 0xffffffff ;  /* 0xffffffff10077836 */ /* 0x002fe20000000000 */
[----:B--2---:R-:W-:Y:S01]  /*bc40*/  ISETP.NE.AND P0, PT, R5, 0x1, PT ;  /* 0x000000010500780c */ /* 0x004fe20003f05270 */
[----:B------:R-:W-:-:S12]  /*bc50*/  IMAD.MOV R5, RZ, RZ, -R3 ;  /* 0x000000ffff057224 */ /* 0x000fd800078e0a03 */
[----:B------:R-:W-:Y:S02]  /*bc60*/  @P0 IMAD R18, R17, R15, R4 ;  /* 0x0000000f11120224 */ /* 0x000fe400078e0204 */
[----:B------:R-:W-:Y:S01]  /*bc70*/  IMAD R17, R19, R3, R2 ;  /* 0x0000000313117224 */ /* 0x000fe200078e0202 */
[----:B------:R-:W-:Y:S01]  /*bc80*/  LOP3.LUT R3, R10, R7, RZ, 0xc0, !PT ;  /* 0x000000070a037212 */ /* 0x000fe200078ec0ff */
[----:B0-----:R-:W-:Y:S02]  /*bc90*/  IMAD R2, R5, R23, R14 ;  /* 0x0000001705027224 */ /* 0x001fe400078e020e */
[----:B------:R-:W-:Y:S02]  /*bca0*/  IMAD R17, R17, R25, R18 ;  /* 0x0000001911117224 */ /* 0x000fe400078e0212 */
[----:B------:R-:W-:Y:S02]  /*bcb0*/  IMAD R2, R2, R16, R3 ;  /* 0x0000001002027224 */ /* 0x000fe400078e0203 */
[----:B------:R-:W-:-:S03]  /*bcc0*/  IMAD.MOV.U32 R5, RZ, RZ, 0x1 ;  /* 0x00000001ff057424 */ /* 0x000fc600078e00ff */
[----:B------:R-:W-:Y:S02]  /*bcd0*/  SEL R16, R2, R17, !P0 ;  /* 0x0000001102107207 */ /* 0x000fe40004000000 */
[----:B---3--:R-:W-:-:S07]  /*bce0*/  SEL R17, R17, R2, !P0 ;  /* 0x0000000211117207 */ /* 0x008fce0004000000 */
.L_x_296:
[----:B------:R-:W-:-:S08]  /*bcf0*/  NOP ;  /* 0x0000000000007918 */ /* 0x000fd00000000000 */
[----:B------:R-:W0:-:S00]  /*bd00*/  USETMAXREG.DEALLOC.CTAPOOL 0x28 ;  /* 0x00000028000079c8 */ /* 0x000e0000080e0500 */
[----:B0-----:R-:W-:-:S13]  /*bd10*/  ISETP.NE.AND P0, PT, R0, RZ, PT ;  /* 0x000000ff0000720c */ /* 0x001fda0003f05270 */
[----:B------:R-:W-:Y:S05]  /*bd20*/  @P0 EXIT ;  /* 0x000000000000094d */ /* 0x000fea0003800000 */
[----:B------:R-:W-:Y:S01]  /*bd30*/  IMAD.MOV.U32 R0, RZ, RZ, 0x1 ;  /* 0x00000001ff007424 */ /* 0x000fe200078e00ff */
[----:B------:R0:W-:Y:S01]  /*bd40*/  STL [R1+0x28], RZ ;  /* 0x000028ff01007387 */ /* 0x0001e20000100800 */
[----:B------:R-:W-:-:S03]  /*bd50*/  LOP3.LUT P0, RZ, R5, 0xff, RZ, 0xc0, !PT ;  /* 0x000000ff05ff7812 */ /* 0x000fc6000780c0ff */
[----:B------:R0:W-:Y:S10]  /*bd60*/  STL [R1+0x2c], R0 ;  /* 0x00002c0001007387 */ /* 0x0001f40000100800 */
[----:B0-----:R-:W-:Y:S05]  /*bd70*/  @!P0 BRA `(.L_x_299) ;  /* 0x0000001800dc8947 */ /* 0x001fea0003800000 */
[----:B------:R-:W2:Y:S01]  /*bd80*/  LDL R4, [R1+0x14] ;  /* 0x0000140001047983 */ /* 0x000ea20000100800 */
[----:B------:R-:W0:Y:S01]  /*bd90*/  LDC R0, c[0x0][0x28c] ;  /* 0x0000a300ff007b82 */ /* 0x000e220000000800 */
[----:B------:R-:W-:Y:S01]  /*bda0*/  ULDC UR37, c[0x0][0x658] ;  /* 0x0001960000257ab9 */ /* 0x000fe20000000800 */
[----:B------:R-:W-:Y:S01]  /*bdb0*/  UMOV UR5, 0xffffffff ;  /* 0xffffffff00057882 */ /* 0x000fe20000000000 */
[----:B------:R-:W1:Y:S01]  /*bdc0*/  S2R R2, SR_TID.X ;  /* 0x0000000000027919 */ /* 0x000e620000002100 */
[----:B------:R-:W-:Y:S01]  /*bdd0*/  ULDC UR4, c[0x0][0xc] ;  /* 0x0000030000047ab9 */ /* 0x000fe20000000800 */
[----:B------:R-:W-:Y:S01]  /*bde0*/  USHF.L.U32 UR38, UR5, UR37, URZ ;  /* 0x0000002505267299 */ /* 0x000fe2000800063f */
[----:B------:R-:W-:Y:S01]  /*bdf0*/  BSSY B7, `(.L_x_299) ;  /* 0x00001af000077945 */ /* 0x000fe20003800000 */
[----:B------:R-:W-:Y:S01]  /*be00*/  UMOV UR6, 0x1 ;  /* 0x0000000100067882 */ /* 0x000fe20000000000 */
[----:B------:R-:W-:Y:S01]  /*be10*/  ULDC UR5, c[0x0][0x10] ;  /* 0x0000040000057ab9 */ /* 0x000fe20000000800 */
[----:B------:R-:W-:-:S02]  /*be20*/  USHF.L.U32 UR37, UR6, UR37, URZ ;  /* 0x0000002506257299 */ /* 0x000fc4000800063f */
[----:B------:R-:W-:Y:S01]  /*be30*/  UIMAD.WIDE.U32 UR4, UR4, UR5, URZ ;  /* 0x00000005040472a5 */ /* 0x000fe2000f8e003f */
[----:B------:R-:W-:Y:S01]  /*be40*/  ULDC UR6, c[0x0][0x14] ;  /* 0x0000050000067ab9 */ /* 0x000fe20000000800 */
[----:B------:R-:W-:Y:S02]  /*be50*/  ULDC UR39, c[0x0][0x600] ;  /* 0x0001800000277ab9 */ /* 0x000fe40000000800 */
[----:B------:R-:W-:Y:S02]  /*be60*/  UIMAD.WIDE.U32 UR54, UR4, UR6, URZ ;  /* 0x00000006043672a5 */ /* 0x000fe4000f8e003f */
[----:B------:R-:W-:Y:S02]  /*be70*/  UIMAD UR45, UR5, UR6, URZ ;  /* 0x00000006052d72a4 */ /* 0x000fe4000f8e023f */
[----:B------:R-:W-:Y:S02]  /*be80*/  UIADD3 UR39, UR39, -0x1, URZ ;  /* 0xffffffff27277890 */ /* 0x000fe4000fffe03f */
[----:B------:R-:W-:-:S02]  /*be90*/  ULOP3.LUT UR38, URZ, UR38, URZ, 0x33, !UPT ;  /* 0x000000263f267292 */ /* 0x000fc4000f8e333f */
[----:B------:R-:W-:Y:S01]  /*bea0*/  UIADD3 UR45, UR55, UR45, URZ ;  /* 0x0000002d372d7290 */ /* 0x000fe2000fffe03f */
[----:B0-----:R-:W-:Y:S01]  /*beb0*/  VIADD R0, R0, 0x1f ;  /* 0x0000001f00007836 */ /* 0x001fe20000000000 */
[----:B------:R-:W-:-:S04]  /*bec0*/  ULDC.64 UR46, c[0x0][0x198] ;  /* 0x00006600002e7ab9 */ /* 0x000fc80000000a00 */
[----:B------:R-:W-:-:S04]  /*bed0*/  SHF.R.S32.HI R3, RZ, 0x1f, R0 ;  /* 0x0000001fff037819 */ /* 0x000fc80000011400 */
[----:B------:R-:W-:Y:S01]  /*bee0*/  LEA.HI R3, R3, R0, RZ, 0x5 ;  /* 0x0000000003037211 */ /* 0x000fe200078f28ff */
[----:B------:R-:W-:Y:S01]  /*bef0*/  IMAD.MOV.U32 R0, RZ, RZ, 0x1 ;  /* 0x00000001ff007424 */ /* 0x000fe200078e00ff */
[C---:B-1----:R-:W-:Y:S02]  /*bf00*/  LOP3.LUT P1, RZ, R2.reuse, 0x7f, RZ, 0xc0, !PT ;  /* 0x0000007f02ff7812 */ /* 0x042fe4000782c0ff */
[----:B------:R-:W-:-:S04]  /*bf10*/  LOP3.LUT P0, RZ, R2, 0x1f, RZ, 0xc0, !PT ;  /* 0x0000001f02ff7812 */ /* 0x000fc8000780c0ff */
[----:B------:R-:W-:-:S04]  /*bf20*/  PLOP3.LUT P0, PT, P0, P1, PT, 0x8a, 0x0 ;  /* 0x000000000000781c */ /* 0x000fc80000703172 */
[----:B------:R-:W-:Y:S02]  /*bf30*/  P2R R5, PR, RZ, 0x1 ;  /* 0x00000001ff057803 */ /* 0x000fe40000000000 */
[----:B--2---:R-:W-:Y:S01]  /*bf40*/  LOP3.LUT R2, R4, 0x2, RZ, 0xfc, !PT ;  /* 0x0000000204027812 */ /* 0x004fe200078efcff */
[----:B------:R-:W-:-:S04]  /*bf50*/  IMAD.MOV.U32 R4, RZ, RZ, 0x1 ;  /* 0x00000001ff047424 */ /* 0x000fc800078e00ff */
[----:B------:R0:W-:Y:S04]  /*bf60*/  STL [R1+0xc], R2 ;  /* 0x00000c0201007387 */ /* 0x0001e80000100800 */
[----:B------:R1:W-:Y:S04]  /*bf70*/  STL [R1+0x10], R5 ;  /* 0x0000100501007387 */ /* 0x0003e80000100800 */
[----:B------:R1:W-:Y:S01]  /*bf80*/  STL [R1+0x28], RZ ;  /* 0x000028ff01007387 */ /* 0x0003e20000100800 */
[--C-:B0-----:R-:W-:Y:S02]  /*bf90*/  SHF.R.S32.HI R2, RZ, 0x5, R3.reuse ;  /* 0x00000005ff027819 */ /* 0x101fe40000011403 */
[----:B------:R-:W-:Y:S01]  /*bfa0*/  PRMT R3, R0, 0x7610, R3 ;  /* 0x0000761000037816 */ /* 0x000fe20000000003 */
[----:B------:R1:W-:Y:S02]  /*bfb0*/  STL [R1+0x2c], R4 ;  /* 0x00002c0401007387 */ /* 0x0003e40000100800 */
[----:B------:R-:W-:-:S02]  /*bfc0*/  VIADD R0, R2, 0x1 ;  /* 0x0000000102007836 */ /* 0x000fc40000000000 */
[----:B------:R1:W-:Y:S04]  /*bfd0*/  STL [R1+0x24], R2 ;  /* 0x0000240201007387 */ /* 0x0003e80000100800 */
[----:B------:R1:W-:Y:S04]  /*bfe0*/  STL.S16 [R1+0x30], R3 ;  /* 0x0000300301007387 */ /* 0x0003e80000100600 */
[----:B------:R1:W-:Y:S02]  /*bff0*/  STL [R1+0x34], R0 ;  /* 0x0000340001007387 */ /* 0x0003e40000100800 */
.L_x_313:
[----:B------:R-:W-:-:S03]  /*c000*/  UMOV UR4, 0xffffffff ;  /* 0xffffffff00047882 */ /* 0x000fc60000000000 */
[----:B-1----:R-:W-:Y:S05]  /*c010*/  BRA.DIV UR4, `(.L_x_300) ;  /* 0x0000001e04587947 */ /* 0x002fea000b800000 */
[----:B------:R-:W-:-:S13]  /*c020*/  ELECT P6, URZ, PT ;  /* 0x00000000003f782f */ /* 0x000fda00038c0000 */
.L_x_326:
[----:B------:R-:W-:Y:S04]  /*c030*/  BSSY B6, `(.L_x_301) ;  /* 0x0000108000067945 */ /* 0x000fe80003800000 */
[----:B------:R-:W-:Y:S05]  /*c040*/  @!P6 BRA `(.L_x_302) ;  /* 0x000000100018e947 */ /* 0x000fea0003800000 */
[----:B-1----:R-:W0:Y:S01]  /*c050*/  S2R R3, SR_CgaCtaId ;  /* 0x0000000000037919 */ /* 0x002e220000008800 */
[----:B------:R-:W-:-:S04]  /*c060*/  MOV R0, 0x400 ;  /* 0x0000040000007802 */ /* 0x000fc80000000f00 */
[----:B0-----:R-:W-:-:S05]  /*c070*/  LEA R18, R3, R0, 0x18 ;  /* 0x0000000003127211 */ /* 0x001fca00078ec0ff */
[----:B------:R0:W-:Y:S01]  /*c080*/  STL [R1+0x20], R18 ;  /* 0x0000201201007387 */ /* 0x0001e20000100800 */
[----:B------:R-:W-:-:S05]  /*c090*/  VIADD R0, R18, 0x800 ;  /* 0x0000080012007836 */ /* 0x000fca0000000000 */
[----:B------:R-:W-:-:S13]  /*c0a0*/  LOP3.LUT P0, RZ, R0, 0x9f, RZ, 0xc0, !PT ;  /* 0x0000009f00ff7812 */ /* 0x000fda000780c0ff */
[----:B0-----:R-:W-:Y:S05]  /*c0b0*/  @!P0 BRA `(.L_x_303) ;  /* 0x0000000000408947 */ /* 0x001fea0003800000 */
[----:B------:R-:W-:Y:S01]  /*c0c0*/  MOV R2, 0x0 ;  /* 0x0000000000027802 */ /* 0x000fe20000000f00 */
[----:B------:R-:W-:Y:S01]  /*c0d0*/  ULDC.64 UR4, c[0x4][0x70] ;  /* 0x01001c0000047ab9 */ /* 0x000fe20000000a00 */
[----:B------:R-:W-:Y:S01]  /*c0e0*/  ULDC.64 UR6, c[0x4][0x8] ;  /* 0x0100020000067ab9 */ /* 0x000fe20000000a00 */
[----:B------:R-:W-:Y:S02]  /*c0f0*/  IMAD.U32 R4, RZ, RZ, UR4 ;  /* 0x00000004ff047e24 */ /* 0x000fe4000f8e00ff */
[----:B------:R-:W-:Y:S01]  /*c100*/  IMAD.U32 R5, RZ, RZ, UR5 ;  /* 0x00000005ff057e24 */ /* 0x000fe2000f8e00ff */
[----:B------:R-:W0:Y:S01]  /*c110*/  LDC.64 R2, c[0x4][R2] ;  /* 0x0100000002027b82 */ /* 0x000e220000000a00 */
[----:B------:R-:W-:Y:S01]  /*c120*/  ULDC.64 UR4, c[0x4][0x78] ;  /* 0x01001e0000047ab9 */ /* 0x000fe20000000a00 */
[----:B------:R-:W-:Y:S02]  /*c130*/  IMAD.U32 R10, RZ, RZ, UR6 ;  /* 0x00000006ff0a7e24 */ /* 0x000fe4000f8e00ff */
[----:B------:R-:W-:-:S02]  /*c140*/  IMAD.U32 R6, RZ, RZ, UR4 ;  /* 0x00000004ff067e24 */ /* 0x000fc4000f8e00ff */
[----:B------:R-:W-:Y:S02]  /*c150*/  IMAD.U32 R7, RZ, RZ, UR5 ;  /* 0x00000005ff077e24 */ /* 0x000fe4000f8e00ff */
[----:B------:R-:W-:Y:S02]  /*c160*/  IMAD.U32 R11, RZ, RZ, UR7 ;  /* 0x00000007ff0b7e24 */ /* 0x000fe4000f8e00ff */
[----:B------:R-:W-:Y:S02]  /*c170*/  IMAD.MOV.U32 R8, RZ, RZ, 0x70 ;  /* 0x00000070ff087424 */ /* 0x000fe400078e00ff */
[----:B------:R-:W-:Y:S02]  /*c180*/  IMAD.MOV.U32 R12, RZ, RZ, 0x1 ;  /* 0x00000001ff0c7424 */ /* 0x000fe400078e00ff */
[----:B------:R-:W-:-:S07]  /*c190*/  IMAD.MOV.U32 R13, RZ, RZ, RZ ;  /* 0x000000ffff0d7224 */ /* 0x000fce00078e00ff */
[----:B------:R-:W-:-:S07]  /*c1a0*/  LEPC R20, `(.L_x_303) ;  /* 0x000000001014794e */ /* 0x000fce0000000000 */
[----:B0-----:R-:W-:Y:S05]  /*c1b0*/  CALL.ABS.NOINC R2 ;  /* 0x0000000002007343 */ /* 0x001fea0003c00000 */
.L_x_303:
[----:B------:R-:W-:-:S05]  /*c1c0*/  VIADD R0, R18, 0x20800 ;  /* 0x0002080012007836 */ /* 0x000fca0000000000 */
[----:B------:R-:W-:-:S13]  /*c1d0*/  LOP3.LUT P0, RZ, R0, 0x3ff, RZ, 0xc0, !PT ;  /* 0x000003ff00ff7812 */ /* 0x000fda000780c0ff */
[----:B------:R-:W-:Y:S05]  /*c1e0*/  @!P0 BRA `(.L_x_304) ;  /* 0x0000000000408947 */ /* 0x000fea0003800000 */
        /* <DEDUP_REMOVED lines=16> */
.L_x_304:
[----:B------:R-:W0:Y:S02]  /*c2f0*/  LDC R0, c[0x0][0x28c] ;  /* 0x0000a300ff007b82 */ /* 0x000e240000000800 */
[----:B0-----:R-:W-:-:S13]  /*c300*/  ISETP.GE.AND P0, PT, R0, 0x1, PT ;  /* 0x000000010000780c */ /* 0x001fda0003f06270 */
[----:B------:R-:W-:Y:S05]  /*c310*/  @!P0 BRA `(.L_x_302) ;  /* 0x0000000c00648947 */ /* 0x000fea0003800000 */
[----:B------:R-:W-:Y:S01]  /*c320*/  IMAD.SHL.U32 R0, R17, 0x100, RZ ;  /* 0x0000010011007824 */ /* 0x000fe200078e00ff */
[----:B------:R0:W5:Y:S01]  /*c330*/  LDL R4, [R1+0x34] ;  /* 0x0000340001047983 */ /* 0x0001620000100800 */
[----:B------:R-:W-:Y:S02]  /*c340*/  IMAD.SHL.U32 R2, R16, 0x80, RZ ;  /* 0x0000008010027824 */ /* 0x000fe400078e00ff */
[C---:B------:R-:W-:Y:S01]  /*c350*/  VIADD R8, R0.reuse, 0x8 ;  /* 0x0000000800087836 */ /* 0x040fe20000000000 */
[----:B------:R0:W5:Y:S01]  /*c360*/  LDL R5, [R1+0x2c] ;  /* 0x00002c0001057983 */ /* 0x0001620000100800 */
[C---:B------:R-:W-:Y:S02]  /*c370*/  VIADD R9, R0.reuse, 0x10 ;  /* 0x0000001000097836 */ /* 0x040fe40000000000 */
[----:B------:R-:W-:Y:S01]  /*c380*/  IMAD.MOV.U32 R3, RZ, RZ, RZ ;  /* 0x000000ffff037224 */ /* 0x000fe200078e00ff */
[----:B------:R0:W5:Y:S01]  /*c390*/  LDL R6, [R1+0x28] ;  /* 0x0000280001067983 */ /* 0x0001620000100800 */
[----:B------:R-:W-:-:S03]  /*c3a0*/  VIADD R7, R0, 0x18 ;  /* 0x0000001800077836 */ /* 0x000fc60000000000 */
[----:B------:R1:W-:Y:S01]  /*c3b0*/  STL [R1+0x4], R8 ;  /* 0x0000040801007387 */ /* 0x0003e20000100800 */
[C---:B------:R-:W-:Y:S02]  /*c3c0*/  VIADD R10, R0.reuse, 0x30 ;  /* 0x00000030000a7836 */ /* 0x040fe40000000000 */
[C---:B------:R-:W-:Y:S01]  /*c3d0*/  VIADD R11, R0.reuse, 0x38 ;  /* 0x00000038000b7836 */ /* 0x040fe20000000000 */
[----:B------:R2:W-:Y:S01]  /*c3e0*/  STL [R1], R9 ;  /* 0x0000000901007387 */ /* 0x0005e20000100800 */
[C---:B------:R-:W-:Y:S02]  /*c3f0*/  VIADD R12, R0.reuse, 0x40 ;  /* 0x00000040000c7836 */ /* 0x040fe40000000000 */
[C---:B------:R-:W-:Y:S02]  /*c400*/  VIADD R13, R0.reuse, 0x48 ;  /* 0x00000048000d7836 */ /* 0x040fe40000000000 */
[C---:B------:R-:W-:Y:S02]  /*c410*/  VIADD R14, R0.reuse, 0x50 ;  /* 0x00000050000e7836 */ /* 0x040fe40000000000 */
[----:B-1----:R-:W-:-:S02]  /*c420*/  VIADD R8, R0, 0x20 ;  /* 0x0000002000087836 */ /* 0x002fc40000000000 */
[C---:B------:R-:W-:Y:S02]  /*c430*/  VIADD R15, R0.reuse, 0x58 ;  /* 0x00000058000f7836 */ /* 0x040fe40000000000 */
[C---:B--2---:R-:W-:Y:S02]  /*c440*/  VIADD R9, R0.reuse, 0x28 ;  /* 0x0000002800097836 */ /* 0x044fe40000000000 */
[C---:B------:R-:W-:Y:S02]  /*c450*/  VIADD R16, R0.reuse, 0x60 ;  /* 0x0000006000107836 */ /* 0x040fe40000000000 */
[C---:B------:R-:W-:Y:S02]  /*c460*/  VIADD R17, R0.reuse, 0x68 ;  /* 0x0000006800117836 */ /* 0x040fe40000000000 */
[C---:B------:R-:W-:Y:S02]  /*c470*/  VIADD R18, R0.reuse, 0x70 ;  /* 0x0000007000127836 */ /* 0x040fe40000000000 */
[----:B------:R-:W-:-:S02]  /*c480*/  VIADD R19, R0, 0x78 ;  /* 0x0000007800137836 */ /* 0x000fc40000000000 */
[C---:B------:R-:W-:Y:S02]  /*c490*/  VIADD R20, R0.reuse, 0x80 ;  /* 0x0000008000147836 */ /* 0x040fe40000000000 */
[C---:B------:R-:W-:Y:S02]  /*c4a0*/  VIADD R21, R0.reuse, 0x88 ;  /* 0x0000008800157836 */ /* 0x040fe40000000000 */
        /* <DEDUP_REMOVED lines=13> */
[----:B0-----:R-:W-:-:S07]  /*c580*/  VIADD R35, R0, 0xf8 ;  /* 0x000000f800237836 */ /* 0x001fce0000000000 */
.L_x_308:
[----:B------:R0:W-:Y:S04]  /*c590*/  STL [R1+0x38], R0 ;  /* 0x0000380001007387 */ /* 0x0001e80000100800 */
[----:B0-----:R-:W2:Y:S01]  /*c5a0*/  LDL R0, [R1+0x20] ;  /* 0x0000200001007983 */ /* 0x001ea20000100800 */
[----:B-----5:R-:W-:Y:S01]  /*c5b0*/  SHF.L.U32 R37, R5, 0x1f, RZ ;  /* 0x0000001f05257819 */ /* 0x020fe200000006ff */
[----:B--2---:R-:W-:Y:S02]  /*c5c0*/  IMAD R36, R6, 0x8, R0 ;  /* 0x0000000806247824 */ /* 0x004fe400078e0200 */
[----:B------:R0:W5:Y:S02]  /*c5d0*/  LDL.LU R0, [R1+0x38] ;  /* 0x0000380001007983 */ /* 0x0001640000300800 */
[----:B------:R-:W1:Y:S02]  /*c5e0*/  SYNCS.PHASECHK.TRANS64.TRYWAIT P0, [R36+URZ+0x20], R37 ;  /* 0x00002025240075a7 */ /* 0x000e64000800017f */
[----:B01----:R-:W-:Y:S05]  /*c5f0*/  @!P0 BRA `(.L_x_305) ;  /* 0x0000001800008947 */ /* 0x003fea0003800000 */
.L_x_327:
[----:B------:R1:W-:Y:S04]  /*c600*/  STL [R1+0x3c], R2 ;  /* 0x00003c0201007387 */ /* 0x0003e80000100800 */
[----:B-----5:R2:W-:Y:S01]  /*c610*/  STL [R1+0x38], R0 ;  /* 0x0000380001007387 */ /* 0x0205e20000100800 */
[----:B-1----:R-:W1:Y:S03]  /*c620*/  S2R R2, SR_TID.X ;  /* 0x0000000000027919 */ /* 0x002e660000002100 */
[----:B--2---:R-:W2:Y:S01]  /*c630*/  LDL R0, [R1+0xc] ;  /* 0x00000c0001007983 */ /* 0x004ea20000100800 */
[----:B-1----:R-:W-:-:S03]  /*c640*/  LOP3.LUT P0, RZ, R2, 0x7f, RZ, 0xc0, !PT ;  /* 0x0000007f02ff7812 */ /* 0x002fc6000780c0ff */
[----:B------:R1:W5:Y:S10]  /*c650*/  LDL.LU R2, [R1+0x3c] ;  /* 0x00003c0001027983 */ /* 0x0003740000300800 */
[----:B0-----:R-:W0:Y:S02]  /*c660*/  @!P0 LDC R37, c[0x0][0x500] ;  /* 0x00014000ff258b82 */ /* 0x001e240000000800 */
[----:B0-----:R2:W-:Y:S02]  /*c670*/  @!P0 SYNCS.ARRIVE.TRANS64 RZ, [R36+URZ], R37 ;  /* 0x0000002524ff89a7 */ /* 0x0015e4000800003f */
[----:B--2---:R-:W-:-:S02]  /*c680*/  PRMT R37, R0, 0x9910, RZ ;  /* 0x0000991000257816 */ /* 0x004fc400000000ff */
[----:B------:R1:W5:Y:S02]  /*c690*/  LDL.LU R0, [R1+0x38] ;  /* 0x0000380001007983 */ /* 0x0003640000300800 */
[----:B------:R-:W-:-:S13]  /*c6a0*/  ISETP.NE.AND P0, PT, R37, 0x2, PT ;  /* 0x000000022500780c */ /* 0x000fda0003f05270 */
[----:B-1----:R-:W-:Y:S05]  /*c6b0*/  @P0 BRA `(.L_x_306) ;  /* 0x0000000000040947 */ /* 0x002fea0003800000 */
[----:B------:R-:W-:Y:S01]  /*c6c0*/  BPT.TRAP 0x1 ;  /* 0x000000040000795c */ /* 0x000fe20000300000 */
.L_x_306:
[----:B-----5:R0:W-:Y:S04]  /*c6d0*/  STL [R1+0x38], R0 ;  /* 0x0000380001007387 */ /* 0x0201e80000100800 */
[----:B0-----:R-:W2:Y:S02]  /*c6e0*/  LDL R0, [R1+0x10] ;  /* 0x0000100001007983 */ /* 0x001ea40000100800 */
[----:B--2---:R-:W-:Y:S02]  /*c6f0*/  ISETP.NE.AND P0, PT, R0, RZ, PT ;  /* 0x000000ff0000720c */ /* 0x004fe40003f05270 */
[----:B------:R0:W5:Y:S11]  /*c700*/  LDL.LU R0, [R1+0x38] ;  /* 0x0000380001007983 */ /* 0x0001760000300800 */
[----:B0-----:R-:W-:Y:S05]  /*c710*/  @P0 BRA `(.L_x_307) ;  /* 0x0000000000040947 */ /* 0x001fea0003800000 */
[----:B------:R-:W-:Y:S01]  /*c720*/  BPT.TRAP 0x1 ;  /* 0x000000040000795c */ /* 0x000fe20000300000 */
.L_x_307:
[----:B------:R0:W-:Y:S04]  /*c730*/  STL [R1+0x44], R35 ;  /* 0x0000442301007387 */ /* 0x0001e80000100800 */
[----:B0-----:R-:W2:Y:S04]  /*c740*/  LDL R35, [R1+0x20] ;  /* 0x0000200001237983 */ /* 0x001ea80000100800 */
[----:B------:R0:W-:Y:S04]  /*c750*/  STL [R1+0x40], R2 ;  /* 0x0000400201007387 */ /* 0x0001e80000100800 */
[----:B0-----:R-:W3:Y:S04]  /*c760*/  LDL R2, [R1+0x8] ;  /* 0x0000080001027983 */ /* 0x001ee80000100800 */
[----:B------:R0:W-:Y:S04]  /*c770*/  STL [R1+0x3c], R4 ;  /* 0x00003c0401007387 */ /* 0x0001e80000100800 */
[----:B0-----:R-:W4:Y:S04]  /*c780*/  LDL R4, [R1+0x4] ;  /* 0x0000040001047983 */ /* 0x001f280000100800 */
[----:B------:R0:W-:Y:S04]  /*c790*/  STL [R1+0x38], R5 ;  /* 0x0000380501007387 */ /* 0x0001e80000100800 */
[----:B0-----:R-:W4:Y:S01]  /*c7a0*/  LDL R5, [R1] ;  /* 0x0000000001057983 */ /* 0x001f220000100800 */
[----:B------:R-:W-:Y:S01]  /*c7b0*/  R2UR UR17, R36 ;  /* 0x00000000241172ca */ /* 0x000fe200000e0000 */
[----:B------:R-:W-:Y:S01]  /*c7c0*/  UIADD3 UR14, UP0, UR46, 0xf0, URZ ;  /* 0x000000f02e0e7890 */ /* 0x000fe2000ff1e03f */
[----:B------:R-:W-:-:S02]  /*c7d0*/  R2UR UR19, R3 ;  /* 0x00000000031372ca */ /* 0x000fc400000e0000 */
[----:B-----5:R-:W-:Y:S01]  /*c7e0*/  R2UR UR18, R0 ;  /* 0x00000000001272ca */ /* 0x020fe200000e0000 */
[----:B------:R-:W-:Y:S01]  /*c7f0*/  UIADD3.X UR15, URZ, UR47, URZ, UP0, !UPT ;  /* 0x0000002f3f0f7290 */ /* 0x000fe200087fe43f */
[----:B------:R-:W-:Y:S01]  /*c800*/  UMOV UR6, 0x0 ;  /* 0x0000000000067882 */ /* 0x000fe20000000000 */
[----:B------:R-:W-:Y:S01]  /*c810*/  UMOV UR7, 0x10000000 ;  /* 0x1000000000077882 */ /* 0x000fe20000000000 */
[----:B------:R-:W-:Y:S02]  /*c820*/  R2UR UR26, R7 ;  /* 0x00000000071a72ca */ /* 0x000fe400000e0000 */
[----:B------:R-:W-:Y:S01]  /*c830*/  R2UR UR10, R9 ;  /* 0x00000000090a72ca */ /* 0x000fe200000e0000 */
[----:B--2---:R-:W-:-:S05]  /*c840*/  IMAD R36, R6, 0x8000, R35 ;  /* 0x0000800006247824 */ /* 0x004fca00078e0223 */
[----:B------:R-:W-:Y:S01]  /*c850*/  R2UR UR5, R36 ;  /* 0x00000000240572ca */ /* 0x000fe200000e0000 */
[----:B------:R-:W-:Y:S02]  /*c860*/  IMAD R36, R6, 0x4000, R35 ;  /* 0x0000400006247824 */ /* 0x000fe400078e0223 */
[----:B------:R-:W2:Y:S01]  /*c870*/  LDL.LU R35, [R1+0x44] ;  /* 0x0000440001237983 */ /* 0x000ea20000300800 */
[----:B---3--:R-:W-:-:S03]  /*c880*/  R2UR UR20, R2 ;  /* 0x00000000021472ca */ /* 0x008fc600000e0000 */
[----:B------:R-:W3:Y:S01]  /*c890*/  LDL.LU R2, [R1+0x40] ;  /* 0x0000400001027983 */ /* 0x000ee20000300800 */
[----:B----4-:R-:W-:-:S03]  /*c8a0*/  R2UR UR50, R4 ;  /* 0x00000000043272ca */ /* 0x010fc600000e0000 */
[----:B------:R-:W4:Y:S01]  /*c8b0*/  LDL.LU R4, [R1+0x3c] ;  /* 0x00003c0001047983 */ /* 0x000f220000300800 */
[----:B------:R-:W-:-:S03]  /*c8c0*/  R2UR UR34, R5 ;  /* 0x00000000052272ca */ /* 0x000fc600000e0000 */
[----:B------:R-:W3:Y:S01]  /*c8d0*/  LDL.LU R5, [R1+0x38] ;  /* 0x0000380001057983 */ /* 0x000ee20000300800 */
[----:B------:R-:W-:Y:S01]  /*c8e0*/  UIADD3 UR16, UR5, 0x800, URZ ;  /* 0x0000080005107890 */ /* 0x000fe2000fffe03f */
[----:B------:R-:W-:Y:S01]  /*c8f0*/  R2UR UR42, R10 ;  /* 0x000000000a2a72ca */ /* 0x000fe200000e0000 */
[----:B------:R-:W-:Y:S01]  /*c900*/  UIADD3 UR48, UR5, 0xc00, URZ ;  /* 0x00000c0005307890 */ /* 0x000fe2000fffe03f */
[----:B------:R-:W-:Y:S01]  /*c910*/  R2UR UR58, R25 ;  /* 0x00000000193a72ca */ /* 0x000fe200000e0000 */
[----:B------:R-:W-:Y:S01]  /*c920*/  UIADD3 UR32, UR5, 0x1000, URZ ;  /* 0x0000100005207890 */ /* 0x000fe2000fffe03f */
[----:B------:R-:W-:-:S04]  /*c930*/  R2UR UR4, R36 ;  /* 0x00000000240472ca */ /* 0x000fc800000e0000 */
[----:B------:R0:W-:Y:S01]  /*c940*/  UTMALDG.3D [UR16], [UR14], desc[UR6] ;  /* 0x000006100e0075b4 */ /* 0x0001e20008011000 */
[----:B------:R-:W-:Y:S02]  /*c950*/  UIADD3 UR24, UR5, 0x1400, URZ ;  /* 0x0000140005187890 */ /* 0x000fe4000fffe03f */
[----:B------:R-:W-:Y:S01]  /*c960*/  UIADD3 UR8, UR5, 0x1c00, URZ ;  /* 0x00001c0005087890 */ /* 0x000fe2000fffe03f */
[----:B------:R-:W-:Y:S01]  /*c970*/  UMOV UR49, UR17 ;  /* 0x0000001100317c82 */ /* 0x000fe20008000000 */
[----:B------:R-:W-:Y:S01]  /*c980*/  UMOV UR51, UR19 ;  /* 0x0000001300337c82 */ /* 0x000fe20008000000 */
[----:B------:R-:W-:Y:S01]  /*c990*/  UMOV UR52, UR20 ;  /* 0x0000001400347c82 */ /* 0x000fe20008000000 */
[----:B------:R-:W-:Y:S01]  /*c9a0*/  UMOV UR33, UR17 ;  /* 0x0000001100217c82 */ /* 0x000fe20008000000 */
[----:B------:R-:W-:Y:S01]  /*c9b0*/  UMOV UR35, UR19 ;  /* 0x0000001300237c82 */ /* 0x000fe20008000000 */
[----:B------:R-:W-:Y:S01]  /*c9c0*/  UMOV UR36, UR20 ;  /* 0x0000001400247c82 */ /* 0x000fe20008000000 */
[----:B------:R-:W-:Y:S01]  /*c9d0*/  UTMALDG.3D [UR48], [UR14], desc[UR6] ;  /* 0x000006300e0075b4 */ /* 0x000fe20008011000 */
[----:B------:R-:W-:Y:S01]  /*c9e0*/  UMOV UR25, UR17 ;  /* 0x0000001100197c82 */ /* 0x000fe20008000000 */
[----:B------:R-:W-:Y:S01]  /*c9f0*/  UMOV UR27, UR19 ;  /* 0x00000013001b7c82 */ /* 0x000fe20008000000 */
[----:B------:R-:W-:Y:S01]  /*ca00*/  UMOV UR28, UR20 ;  /* 0x00000014001c7c82 */ /* 0x000fe20008000000 */
[----:B------:R-:W-:Y:S01]  /*ca10*/  UMOV UR9, UR17 ;  /* 0x0000001100097c82 */ /* 0x000fe20008000000 */
[----:B------:R-:W-:Y:S01]  /*ca20*/  UMOV UR11, UR19 ;  /* 0x00000013000b7c82 */ /* 0x000fe20008000000 */
[----:B------:R-:W-:Y:S01]  /*ca30*/  UMOV UR12, UR20 ;  /* 0x00000014000c7c82 */ /* 0x000fe20008000000 */
[----:B------:R1:W-:Y:S01]  /*ca40*/  UTMALDG.3D [UR32], [UR14], desc[UR6] ;  /* 0x000006200e0075b4 */ /* 0x0003e20008011000 */
[----:B0-----:R-:W-:Y:S01]  /*ca50*/  R2UR UR18, R8 ;  /* 0x00000000081272ca */ /* 0x001fe200000e0000 */
[----:B------:R-:W-:Y:S01]  /*ca60*/  UIADD3 UR16, UR5, 0x1800, URZ ;  /* 0x0000180005107890 */ /* 0x000fe2000fffe03f */
[----:B------:R0:W-:Y:S01]  /*ca70*/  UTMALDG.3D [UR24], [UR14], desc[UR6] ;  /* 0x000006180e0075b4 */ /* 0x0001e20008011000 */
[----:B------:R-:W-:-:S10]  /*ca80*/  UIADD3 UR40, UR5, 0x2000, URZ ;  /* 0x0000200005287890 */ /* 0x000fd4000fffe03f */
[----:B------:R0:W-:Y:S01]  /*ca90*/  UTMALDG.3D [UR16], [UR14], desc[UR6] ;  /* 0x000006100e0075b4 */ /* 0x0001e20008011000 */
[----:B-1----:R-:W-:Y:S01]  /*caa0*/  R2UR UR34, R11 ;  /* 0x000000000b2272ca */ /* 0x002fe200000e0000 */
[----:B------:R1:W-:Y:S01]  /*cab0*/  UTMALDG.3D [UR8], [UR14], desc[UR6] ;  /* 0x000006080e0075b4 */ /* 0x0003e20008011000 */
[----:B------:R-:W-:Y:S01]  /*cac0*/  UIADD3 UR32, UR5, 0x2400, URZ ;  /* 0x0000240005207890 */ /* 0x000fe2000fffe03f */
[----:B0-----:R-:W-:Y:S01]  /*cad0*/  R2UR UR26, R12 ;  /* 0x000000000c1a72ca */ /* 0x001fe200000e0000 */
[----:B------:R-:W-:Y:S01]  /*cae0*/  UIADD3 UR24, UR5, 0x2800, URZ ;  /* 0x0000280005187890 */ /* 0x000fe2000fffe03f */
[----:B------:R-:W-:Y:S01]  /*caf0*/  R2UR UR18, R13 ;  /* 0x000000000d1272ca */ /* 0x000fe200000e0000 */
[----:B------:R-:W-:Y:S01]  /*cb00*/  UIADD3 UR16, UR5, 0x2c00, URZ ;  /* 0x00002c0005107890 */ /* 0x000fe2000fffe03f */
[----:B-1----:R-:W-:Y:S01]  /*cb10*/  R2UR UR10, R14 ;  /* 0x000000000e0a72ca */ /* 0x002fe200000e0000 */
[----:B------:R-:W-:Y:S01]  /*cb20*/  UIADD3 UR8, UR5, 0x3000, URZ ;  /* 0x0000300005087890 */ /* 0x000fe2000fffe03f */
[----:B------:R-:W-:Y:S01]  /*cb30*/  UMOV UR41, UR17 ;  /* 0x0000001100297c82 */ /* 0x000fe20008000000 */
[----:B------:R-:W-:Y:S01]  /*cb40*/  UMOV UR43, UR19 ;  /* 0x00000013002b7c82 */ /* 0x000fe20008000000 */
[----:B------:R-:W-:Y:S01]  /*cb50*/  UMOV UR44, UR20 ;  /* 0x00000014002c7c82 */ /* 0x000fe20008000000 */
[----:B------:R-:W-:Y:S01]  /*cb60*/  R2UR UR50, R15 ;  /* 0x000000000f3272ca */ /* 0x000fe200000e0000 */
[----:B------:R-:W-:Y:S01]  /*cb70*/  UTMALDG.3D [UR40], [UR14], desc[UR6] ;  /* 0x000006280e0075b4 */ /* 0x000fe20008011000 */
[----:B------:R-:W-:Y:S01]  /*cb80*/  UIADD3 UR48, UR5, 0x3400, URZ ;  /* 0x0000340005307890 */ /* 0x000fe2000fffe03f */
[----:B------:R0:W-:Y:S01]  /*cb90*/  UTMALDG.3D [UR32], [UR14], desc[UR6] ;  /* 0x000006200e0075b4 */ /* 0x0001e20008011000 */
[----:B------:R1:W-:Y:S02]  /*cba0*/  UTMALDG.3D [UR24], [UR14], desc[UR6] ;  /* 0x000006180e0075b4 */ /* 0x0003e40008011000 */
[----:B------:R1:W-:Y:S01]  /*cbb0*/  UTMALDG.3D [UR16], [UR14], desc[UR6] ;  /* 0x000006100e0075b4 */ /* 0x0003e20008011000 */
[----:B0-----:R-:W-:Y:S01]  /*cbc0*/  R2UR UR34, R16 ;  /* 0x00000000102272ca */ /* 0x001fe200000e0000 */
[----:B------:R0:W-:Y:S01]  /*cbd0*/  UTMALDG.3D [UR8], [UR14], desc[UR6] ;  /* 0x000006080e0075b4 */ /* 0x0001e20008011000 */
[----:B------:R-:W-:Y:S01]  /*cbe0*/  UIADD3 UR32, UR5, 0x3800, URZ ;  /* 0x0000380005207890 */ /* 0x000fe2000fffe03f */
[----:B-1----:R-:W-:Y:S01]  /*cbf0*/  R2UR UR26, R17 ;  /* 0x00000000111a72ca */ /* 0x002fe200000e0000 */
[----:B------:R-:W-:-:S02]  /*cc00*/  UIADD3 UR24, UR5, 0x3c00, URZ ;  /* 0x00003c0005187890 */ /* 0x000fc4000fffe03f */
[----:B------:R-:W-:Y:S01]  /*cc10*/  UTMALDG.3D [UR48], [UR14], desc[UR6] ;  /* 0x000006300e0075b4 */ /* 0x000fe20008011000 */
[----:B------:R-:W-:Y:S01]  /*cc20*/  R2UR UR18, R18 ;  /* 0x00000000121272ca */ /* 0x000fe200000e0000 */
[----:B------:R-:W-:-:S05]  /*cc30*/  UIADD3 UR16, UR5, 0x4000, URZ ;  /* 0x0000400005107890 */ /* 0x000fca000fffe03f */
[----:B------:R1:W-:Y:S01]  /*cc40*/  UTMALDG.3D [UR32], [UR14], desc[UR6] ;  /* 0x000006200e0075b4 */ /* 0x0003e20008011000 */
[----:B0-----:R-:W-:Y:S01]  /*cc50*/  R2UR UR10, R19 ;  /* 0x00000000130a72ca */ /* 0x001fe200000e0000 */
[----:B------:R-:W-:Y:S01]  /*cc60*/  UIADD3 UR8, UR5, 0x4400, URZ ;  /* 0x0000440005087890 */ /* 0x000fe2000fffe03f */
[----:B------:R-:W-:Y:S01]  /*cc70*/  R2UR UR42, R20 ;  /* 0x00000000142a72ca */ /* 0x000fe200000e0000 */
[----:B------:R0:W-:Y:S01]  /*cc80*/  UTMALDG.3D [UR24], [UR14], desc[UR6] ;  /* 0x000006180e0075b4 */ /* 0x0001e20008011000 */
[----:B------:R-:W-:Y:S02]  /*cc90*/  UIADD3 UR40, UR5, 0x4800, URZ ;  /* 0x0000480005287890 */ /* 0x000fe4000fffe03f */
[----:B------:R0:W-:Y:S01]  /*cca0*/  UTMALDG.3D [UR16], [UR14], desc[UR6] ;  /* 0x000006100e0075b4 */ /* 0x0001e20008011000 */
[----:B-1----:R-:W-:-:S06]  /*ccb0*/  R2UR UR34, R21 ;  /* 0x00000000152272ca */ /* 0x002fcc00000e0000 */
[----:B------:R1:W-:Y:S01]  /*ccc0*/  UTMALDG.3D [UR8], [UR14], desc[UR6] ;  /* 0x000006080e0075b4 */ /* 0x0003e20008011000 */
[----:B------:R-:W-:Y:S01]  /*ccd0*/  UIADD3 UR32, UR5, 0x4c00, URZ ;  /* 0x00004c0005207890 */ /* 0x000fe2000fffe03f */
[----:B0-----:R-:W-:Y:S01]  /*cce0*/  R2UR UR26, R22 ;  /* 0x00000000161a72ca */ /* 0x001fe200000e0000 */
[----:B------:R-:W-:Y:S01]  /*ccf0*/  UIADD3 UR24, UR5, 0x5000, URZ ;  /* 0x0000500005187890 */ /* 0x000fe2000fffe03f */
[----:B------:R0:W-:Y:S01]  /*cd00*/  UTMALDG.3D [UR40], [UR14], desc[UR6] ;  /* 0x000006280e0075b4 */ /* 0x0001e20008011000 */
[----:B------:R-:W-:Y:S01]  /*cd10*/  R2UR UR18, R23 ;  /* 0x00000000171272ca */ /* 0x000fe200000e0000 */
[----:B------:R-:W-:Y:S01]  /*cd20*/  UIADD3 UR16, UR5, 0x5400, URZ ;  /* 0x0000540005107890 */ /* 0x000fe2000fffe03f */
[----:B------:R-:W-:-:S03]  /*cd30*/  R2UR UR50, R26 ;  /* 0x000000001a3272ca */ /* 0x000fc600000e0000 */
[----:B------:R0:W-:Y:S01]  /*cd40*/  UTMALDG.3D [UR32], [UR14], desc[UR6] ;  /* 0x000006200e0075b4 */ /* 0x0001e20008011000 */
[----:B-1----:R-:W-:Y:S01]  /*cd50*/  R2UR UR10, R24 ;  /* 0x00000000180a72ca */ /* 0x002fe200000e0000 */
[----:B------:R-:W-:-:S03]  /*cd60*/  UIADD3 UR8, UR5, 0x5800, URZ ;  /* 0x0000580005087890 */ /* 0x000fc6000fffe03f */
[----:B------:R1:W-:Y:S01]  /*cd70*/  UTMALDG.3D [UR24], [UR14], desc[UR6] ;  /* 0x000006180e0075b4 */ /* 0x0003e20008011000 */
[----:B------:R-:W-:Y:S02]  /*cd80*/  UIADD3 UR56, UR5, 0x5c00, URZ ;  /* 0x00005c0005387890 */ /* 0x000fe4000fffe03f */
[----:B------:R-:W-:Y:S01]  /*cd90*/  UIADD3 UR48, UR5, 0x6000, URZ ;  /* 0x0000600005307890 */ /* 0x000fe2000fffe03f */
[----:B0-----:R-:W-:Y:S01]  /*cda0*/  R2UR UR42, R27 ;  /* 0x000000001b2a72ca */ /* 0x001fe200000e0000 */
[----:B------:R0:W-:Y:S01]  /*cdb0*/  UTMALDG.3D [UR16], [UR14], desc[UR6] ;  /* 0x000006100e0075b4 */ /* 0x0001e20008011000 */
[----:B------:R-:W-:Y:S01]  /*cdc0*/  UIADD3 UR40, UR5, 0x6400, URZ ;  /* 0x0000640005287890 */ /* 0x000fe2000fffe03f */
[----:B------:R-:W-:Y:S02]  /*cdd0*/  R2UR UR34, R28 ;  /* 0x000000001c2272ca */ /* 0x000fe400000e0000 */
[----:B------:R0:W-:Y:S01]  /*cde0*/  UTMALDG.3D [UR8], [UR14], desc[UR6] ;  /* 0x000006080e0075b4 */ /* 0x0001e20008011000 */
[----:B------:R-:W-:Y:S01]  /*cdf0*/  UIADD3 UR32, UR5, 0x6800, URZ ;  /* 0x0000680005207890 */ /* 0x000fe2000fffe03f */
[----:B-1----:R-:W-:Y:S01]  /*ce00*/  R2UR UR26, R29 ;  /* 0x000000001d1a72ca */ /* 0x002fe200000e0000 */
[----:B------:R-:W-:Y:S01]  /*ce10*/  UIADD3 UR24, UR5, 0x6c00, URZ ;  /* 0x00006c0005187890 */ /* 0x000fe2000fffe03f */
[----:B0-----:R-:W-:Y:S01]  /*ce20*/  R2UR UR18, R30 ;  /* 0x000000001e1272ca */ /* 0x001fe200000e0000 */
[----:B------:R-:W-:Y:S01]  /*ce30*/  UIADD3 UR16, UR5, 0x7000, URZ ;  /* 0x0000700005107890 */ /* 0x000fe2000fffe03f */
[----:B------:R-:W-:Y:S01]  /*ce40*/  UMOV UR57, UR17 ;  /* 0x0000001100397c82 */ /* 0x000fe20008000000 */
[----:B------:R-:W-:Y:S01]  /*ce50*/  UMOV UR59, UR19 ;  /* 0x00000013003b7c82 */ /* 0x000fe20008000000 */
[----:B------:R-:W-:Y:S01]  /*ce60*/  R2UR UR10, R31 ;  /* 0x000000001f0a72ca */ /* 0x000fe200000e0000 */
[----:B------:R-:W-:Y:S01]  /*ce70*/  UIADD3 UR8, UR5, 0x7400, URZ ;  /* 0x0000740005087890 */ /* 0x000fe2000fffe03f */
[----:B------:R-:W-:-:S02]  /*ce80*/  UMOV UR60, UR20 ;  /* 0x00000014003c7c82 */ /* 0x000fc40008000000 */
[----:B------:R-:W-:Y:S01]  /*ce90*/  UTMALDG.3D [UR56], [UR14], desc[UR6] ;  /* 0x000006380e0075b4 */ /* 0x000fe20008011000 */
[----:B------:R-:W-:Y:S01]  /*cea0*/  UIADD3 UR22, UP0, UR46, 0x1f0, URZ ;  /* 0x000001f02e167890 */ /* 0x000fe2000ff1e03f */
[----:B------:R-:W-:Y:S01]  /*ceb0*/  UTMALDG.3D [UR48], [UR14], desc[UR6] ;  /* 0x000006300e0075b4 */ /* 0x000fe20008011000 */
[----:B------:R0:W-:Y:S01]  /*cec0*/  UTMALDG.3D [UR40], [UR14], desc[UR6] ;  /* 0x000006280e0075b4 */ /* 0x0001e20008011000 */
[----:B------:R-:W-:Y:S01]  /*ced0*/  VIADD R6, R6, 0x1 ;  /* 0x0000000106067836 */ /* 0x000fe20000000000 */
[----:B------:R1:W-:Y:S01]  /*cee0*/  UTMALDG.3D [UR32], [UR14], desc[UR6] ;  /* 0x000006200e0075b4 */ /* 0x0003e20008011000 */
[----:B------:R-:W-:Y:S01]  /*cef0*/  UIADD3.X UR23, URZ, UR47, URZ, UP0, !UPT ;  /* 0x0000002f3f177290 */ /* 0x000fe200087fe43f */
[----:B------:R4:W-:Y:S01]  /*cf00*/  UTMALDG.3D [UR24], [UR14], desc[UR6] ;  /* 0x000006180e0075b4 */ /* 0x0009e20008011000 */
[----:B0-----:R-:W-:Y:S01]  /*cf10*/  R2UR UR42, R32 ;  /* 0x00000000202a72ca */ /* 0x001fe200000e0000 */
[----:B------:R2:W-:Y:S01]  /*cf20*/  UTMALDG.3D [UR16], [UR14], desc[UR6] ;  /* 0x000006100e0075b4 */ /* 0x0005e20008011000 */
[----:B------:R-:W-:Y:S01]  /*cf30*/  UIADD3 UR40, UR5, 0x7800, URZ ;  /* 0x0000780005287890 */ /* 0x000fe2000fffe03f */
[----:B-1----:R-:W-:Y:S01]  /*cf40*/  R2UR UR34, R33 ;  /* 0x00000000212272ca */ /* 0x002fe200000e0000 */
[----:B------:R3:W-:Y:S01]  /*cf50*/  UTMALDG.3D [UR8], [UR14], desc[UR6] ;  /* 0x000006080e0075b4 */ /* 0x0007e20008011000 */
[----:B----4-:R-:W-:Y:S01]  /*cf60*/  VIADD R4, R4, 0xffffffff ;  /* 0xffffffff04047836 */ /* 0x010fe20000000000 */
[----:B------:R-:W-:Y:S01]  /*cf70*/  UIADD3 UR32, UR5, 0x7c00, URZ ;  /* 0x00007c0005207890 */ /* 0x000fe2000fffe03f */
[----:B------:R-:W-:Y:S01]  /*cf80*/  R2UR UR26, R34 ;  /* 0x00000000221a72ca */ /* 0x000fe200000e0000 */
[----:B------:R-:W-:-:S02]  /*cf90*/  UIADD3 UR24, UR5, 0x8000, URZ ;  /* 0x0000800005187890 */ /* 0x000fc4000fffe03f */
[----:B------:R-:W-:-:S03]  /*cfa0*/  ISETP.GT.AND P1, PT, R4, 0x1, PT ;  /* 0x000000010400780c */ /* 0x000fc60003f24270 */
[----:B------:R0:W-:Y:S01]  /*cfb0*/  UTMALDG.3D [UR40], [UR14], desc[UR6] ;  /* 0x000006280e0075b4 */ /* 0x0001e20008011000 */
[----:B--2---:R-:W-:Y:S01]  /*cfc0*/  R2UR UR18, R35 ;  /* 0x00000000231272ca */ /* 0x004fe200000e0000 */
[----:B------:R-:W-:Y:S01]  /*cfd0*/  UIADD3 UR16, UR5, 0x8400, URZ ;  /* 0x0000840005107890 */ /* 0x000fe2000fffe03f */
[----:B------:R-:W-:Y:S01]  /*cfe0*/  ISETP.NE.AND P0, PT, R6, 0x4, PT ;  /* 0x000000040600780c */ /* 0x000fe20003f05270 */
[----:B------:R0:W-:Y:S01]  /*cff0*/  UTMALDG.3D [UR32], [UR14], desc[UR6] ;  /* 0x000006200e0075b4 */ /* 0x0001e20008011000 */
[----:B---3--:R-:W-:Y:S01]  /*d000*/  R2UR UR11, R2 ;  /* 0x00000000020b72ca */ /* 0x008fe200000e0000 */
[----:B------:R-:W-:Y:S01]  /*d010*/  UIADD3 UR8, UR4, 0x20800, URZ ;  /* 0x0002080004087890 */ /* 0x000fe2000fffe03f */
[----:B------:R-:W-:Y:S01]  /*d020*/  SEL R36, RZ, 0x1, P0 ;  /* 0x00000001ff247807 */ /* 0x000fe20000000000 */
[----:B------:R0:W-:Y:S01]  /*d030*/  UTMALDG.3D [UR24], [UR14], desc[UR6] ;  /* 0x000006180e0075b4 */ /* 0x0001e20008011000 */
[----:B------:R-:W-:Y:S01]  /*d040*/  UMOV UR10, UR19 ;  /* 0x00000013000a7c82 */ /* 0x000fe20008000000 */
[----:B------:R-:W-:Y:S01]  /*d050*/  VIADD R3, R3, 0x20 ;  /* 0x0000002003037836 */ /* 0x000fe20000000000 */
[----:B------:R-:W-:-:S03]  /*d060*/  LOP3.LUT R5, R5, R36, RZ, 0x3c, !PT ;  /* 0x0000002405057212 */ /* 0x000fc600078e3cff */
[----:B------:R0:W-:Y:S01]  /*d070*/  UTMALDG.3D [UR16], [UR14], desc[UR6] ;  /* 0x000006100e0075b4 */ /* 0x0001e20008011000 */
[----:B------:R-:W-:-:S03]  /*d080*/  SEL R6, R6, RZ, P0 ;  /* 0x000000ff06067207 */ /* 0x000fc60000000000 */
[----:B------:R0:W-:Y:S02]  /*d090*/  UTMALDG.3D [UR8], [UR22], desc[UR6] ;  /* 0x00000608160075b4 */ /* 0x0001e40008011000 */
[----:B0-----:R-:W-:Y:S05]  /*d0a0*/  @P1 BRA `(.L_x_308) ;  /* 0xfffffff400381947 */ /* 0x001fea000383ffff */
.L_x_302:
[----:B------:R-:W-:Y:S05]  /*d0b0*/  BSYNC B6 ;  /* 0x0000000000067941 */ /* 0x000fea0003800000 */
.L_x_301:
[----:B------:R-:W2:Y:S01]  /*d0c0*/  LDL.LU R30, [R1+0x30] ;  /* 0x00003000011e7983 */ /* 0x000ea20000300800 */
[----:B------:R-:W-:-:S03]  /*d0d0*/  ULDC.64 UR4, c[0x0][0x650] ;  /* 0x0001940000047ab9 */ /* 0x000fc60000000a00 */
[----:B------:R-:W1:Y:S04]  /*d0e0*/  LDL.LU R31, [R1+0x28] ;  /* 0x00002800011f7983 */ /* 0x000e680000300800 */
[----:B------:R-:W1:Y:S04]  /*d0f0*/  LDL R32, [R1+0x24] ;  /* 0x0000240001207983 */ /* 0x000e680000100800 */
[----:B------:R-:W3:Y:S04]  /*d100*/  LDL.LU R33, [R1+0x2c] ;  /* 0x00002c0001217983 */ /* 0x000ee80000300800 */
[----:B------:R-:W4:Y:S04]  /*d110*/  LDL.LU R34, [R1+0x18] ;  /* 0x0000180001227983 */ /* 0x000f280000300800 */
[----:B------:R-:W5:Y:S01]  /*d120*/  LDL.LU R35, [R1+0x1c] ;  /* 0x00001c0001237983 */ /* 0x000f620000300800 */
[----:B------:R-:W-:Y:S01]  /*d130*/  BSSY B0, `(.L_x_309) ;  /* 0x0000078000007945 */ /* 0x000fe20003800000 */
[----:B------:R-:W-:-:S02]  /*d140*/  IMAD.MOV.U32 R17, RZ, RZ, -0x1 ;  /* 0xffffffffff117424 */ /* 0x000fc400078e00ff */
[----:B------:R-:W-:Y:S01]  /*d150*/  IMAD.MOV.U32 R16, RZ, RZ, -0x1 ;  /* 0xffffffffff107424 */ /* 0x000fe200078e00ff */
[----:B--2---:R-:W-:Y:S01]  /*d160*/  LOP3.LUT P1, RZ, R30, 0xff, RZ, 0xc0, !PT ;  /* 0x000000ff1eff7812 */ /* 0x004fe2000782c0ff */
[----:B-1----:R-:W-:-:S12]  /*d170*/  IMAD.IADD R0, R32, 0x1, R31 ;  /* 0x0000000120007824 */ /* 0x002fd800078e021f */
[----:B------:R-:W0:Y:S01]  /*d180*/  @P1 S2R R4, SR_CgaCtaId ;  /* 0x0000000000041919 */ /* 0x000e220000008800 */
[----:B------:R-:W-:Y:S02]  /*d190*/  @P1 MOV R3, 0x400 ;  /* 0x0000040000031802 */ /* 0x000fe40000000f00 */
[----:B------:R-:W-:Y:S02]  /*d1a0*/  SHF.R.U32.HI R2, RZ, 0x2, R0 ;  /* 0x00000002ff027819 */ /* 0x000fe40000011600 */
[----:B------:R-:W-:Y:S02]  /*d1b0*/  ISETP.GT.U32.AND P0, PT, R0, 0x3, PT ;  /* 0x000000030000780c */ /* 0x000fe40003f04070 */
[----:B------:R-:W-:Y:S02]  /*d1c0*/  LOP3.LUT R2, R2, 0x1, RZ, 0xc0, !PT ;  /* 0x0000000102027812 */ /* 0x000fe400078ec0ff */
[----:B------:R-:W-:Y:S02]  /*d1d0*/  ISETP.LT.U32.AND P0, PT, R32, 0x4, P0 ;  /* 0x000000042000780c */ /* 0x000fe40000701070 */
[----:B-----5:R-:W-:-:S04]  /*d1e0*/  IADD3 R35, P2, R35, UR54, RZ ;  /* 0x0000003623237c10 */ /* 0x020fc8000ff5e0ff */
[----:B----4-:R-:W-:Y:S01]  /*d1f0*/  IADD3.X R34, R34, UR45, RZ, P2, !PT ;  /* 0x0000002d22227c10 */ /* 0x010fe200097fe4ff */
[----:B------:R1:W-:Y:S01]  /*d200*/  STL [R1+0x1c], R35 ;  /* 0x00001c2301007387 */ /* 0x0003e20000100800 */
[----:B------:R-:W-:-:S03]  /*d210*/  ISETP.GE.U32.AND P2, PT, R35, UR4, PT ;  /* 0x0000000423007c0c */ /* 0x000fc6000bf46070 */
[----:B------:R1:W-:Y:S01]  /*d220*/  STL [R1+0x18], R34 ;  /* 0x0000182201007387 */ /* 0x0003e20000100800 */
[----:B0-----:R-:W-:Y:S01]  /*d230*/  @P1 LEA R3, R4, R3, 0x18 ;  /* 0x0000000304031211 */ /* 0x001fe200078ec0ff */
[----:B------:R-:W-:-:S03]  /*d240*/  IMAD.MOV.U32 R4, RZ, RZ, -0x1 ;  /* 0xffffffffff047424 */ /* 0x000fc600078e00ff */
[----:B------:R0:W-:Y:S01]  /*d250*/  @P1 SYNCS.ARRIVE.TRANS64.A1T0 RZ, [R3+URZ+0x58], RZ ;  /* 0x000058ff03ff19a7 */ /* 0x0001e2000810003f */
[----:B------:R-:W-:Y:S02]  /*d260*/  ISETP.NE.U32.AND P1, PT, R2, 0x1, PT ;  /* 0x000000010200780c */ /* 0x000fe40003f25070 */
[----:B------:R-:W-:Y:S02]  /*d270*/  SEL R2, RZ, 0x1, !P0 ;  /* 0x00000001ff027807 */ /* 0x000fe40004000000 */
[----:B------:R-:W-:Y:S02]  /*d280*/  ISETP.GT.U32.AND P1, PT, R32, 0x3, !P1 ;  /* 0x000000032000780c */ /* 0x000fe40004f24070 */
[----:B------:R-:W-:Y:S02]  /*d290*/  ISETP.GE.U32.AND.EX P0, PT, R34, UR5, PT, P2 ;  /* 0x0000000522007c0c */ /* 0x000fe4000bf06120 */
[----:B0-----:R-:W-:-:S04]  /*d2a0*/  SEL R3, RZ, 0x1, !P1 ;  /* 0x00000001ff037807 */ /* 0x001fc80004800000 */
[----:B---3--:R-:W-:Y:S02]  /*d2b0*/  LOP3.LUT R33, R3, R33, R2, 0x96, !PT ;  /* 0x0000002103217212 */ /* 0x008fe400078e9602 */
[----:B------:R-:W-:Y:S02]  /*d2c0*/  LOP3.LUT R3, R0, 0x3, RZ, 0xc0, !PT ;  /* 0x0000000300037812 */ /* 0x000fe400078ec0ff */
[----:B------:R-:W-:Y:S01]  /*d2d0*/  PRMT R0, RZ, 0x7610, R0 ;  /* 0x00007610ff007816 */ /* 0x000fe20000000000 */
[----:B------:R1:W-:Y:S01]  /*d2e0*/  STL [R1+0x2c], R33 ;  /* 0x00002c2101007387 */ /* 0x0003e20000100800 */
[----:B------:R-:W-:-:S03]  /*d2f0*/  PRMT R2, RZ, 0x7610, R2 ;  /* 0x00007610ff027816 */ /* 0x000fc60000000002 */
[----:B------:R1:W-:Y:S04]  /*d300*/  STL [R1+0x8], R4 ;  /* 0x0000080401007387 */ /* 0x0003e80000100800 */
[----:B------:R1:W-:Y:S04]  /*d310*/  STL.S16 [R1+0x30], R0 ;  /* 0x0000300001007387 */ /* 0x0003e80000100600 */
[----:B------:R1:W-:Y:S01]  /*d320*/  STL [R1+0x28], R3 ;  /* 0x0000280301007387 */ /* 0x0003e20000100800 */
[----:B------:R-:W-:Y:S05]  /*d330*/  @P0 BRA `(.L_x_310) ;  /* 0x00000004005c0947 */ /* 0x000fea0003800000 */
[----:B------:R-:W-:Y:S01]  /*d340*/  ULDC.64 UR4, c[0x0][0x628] ;  /* 0x00018a0000047ab9 */ /* 0x000fe20000000a00 */
[----:B------:R-:W0:Y:S01]  /*d350*/  S2R R8, SR_CTAID.X ;  /* 0x0000000000087919 */ /* 0x000e220000002500 */
[----:B------:R-:W-:Y:S01]  /*d360*/  ISETP.NE.U32.AND P0, PT, RZ, UR4, PT ;  /* 0x00000004ff007c0c */ /* 0x000fe2000bf05070 */
[----:B------:R-:W-:Y:S01]  /*d370*/  ULDC UR7, c[0x0][0x630] ;  /* 0x00018c0000077ab9 */ /* 0x000fe20000000800 */
[----:B------:R-:W-:Y:S01]  /*d380*/  IMAD.MOV.U32 R2, RZ, RZ, R35 ;  /* 0x000000ffff027224 */ /* 0x000fe200078e0023 */
[----:B-1----:R-:W1:Y:S01]  /*d390*/  S2R R0, SR_CTAID.Y ;  /* 0x0000000000007919 */ /* 0x002e620000002600 */
[----:B------:R-:W-:Y:S01]  /*d3a0*/  ISETP.NE.AND.EX P0, PT, RZ, UR5, PT, P0 ;  /* 0x00000005ff007c0c */ /* 0x000fe2000bf05300 */
[----:B------:R-:W-:-:S12]  /*d3b0*/  IMAD.MOV.U32 R3, RZ, RZ, R34 ;  /* 0x000000ffff037224 */ /* 0x000fd800078e0022 */
[----:B------:R-:W-:Y:S05]  /*d3c0*/  @!P0 BRA `(.L_x_311) ;  /* 0x0000000000288947 */ /* 0x000fea0003800000 */
[----:B------:R-:W-:Y:S02]  /*d3d0*/  ULDC UR6, c[0x0][0x634] ;  /* 0x00018d0000067ab9 */ /* 0x000fe40000000800 */
[----:B------:R-:W-:-:S05]  /*d3e0*/  IADD3 R7, P0, R35, UR6, RZ ;  /* 0x0000000623077c10 */ /* 0x000fca000ff1e0ff */
[----:B------:R-:W-:-:S04]  /*d3f0*/  IMAD.X R9, RZ, RZ, R34, P0 ;  /* 0x000000ffff097224 */ /* 0x000fc800000e0622 */
[----:B------:R-:W-:-:S04]  /*d400*/  IMAD.WIDE.U32 R4, R9, UR4, RZ ;  /* 0x0000000409047c25 */ /* 0x000fc8000f8e00ff */
[----:B------:R-:W-:-:S04]  /*d410*/  IMAD.WIDE.U32 R4, P0, R7, UR5, R4 ;  /* 0x0000000507047c25 */ /* 0x000fc8000f800004 */
[----:B------:R-:W-:-:S04]  /*d420*/  IMAD.WIDE.U32 R6, R7, UR4, RZ ;  /* 0x0000000407067c25 */ /* 0x000fc8000f8e00ff */
[----:B------:R-:W-:Y:S01]  /*d430*/  IMAD.X R3, RZ, RZ, RZ, P0 ;  /* 0x000000ffff037224 */ /* 0x000fe200000e06ff */
[----:B------:R-:W-:Y:S01]  /*d440*/  IADD3 RZ, P0, R7, R4, RZ ;  /* 0x0000000407ff7210 */ /* 0x000fe20007f1e0ff */
[----:B------:R-:W-:-:S04]  /*d450*/  IMAD.MOV.U32 R2, RZ, RZ, R5 ;  /* 0x000000ffff027224 */ /* 0x000fc800078e0005 */
[----:B------:R-:W-:-:S08]  /*d460*/  IMAD.WIDE.U32.X R2, R9, UR5, R2, P0 ;  /* 0x0000000509027c25 */ /* 0x000fd000080e0402 */
.L_x_311:
[--C-:B------:R-:W-:Y:S01]  /*d470*/  SHF.R.U64 R6, R2, UR7, R3.reuse ;  /* 0x0000000702067c19 */ /* 0x100fe20008001203 */
[----:B------:R-:W-:Y:S01]  /*d480*/  ULDC.64 UR4, c[0x0][0x620] ;  /* 0x0001880000047ab9 */ /* 0x000fe20000000a00 */
[----:B------:R-:W-:Y:S01]  /*d490*/  SHF.R.U32.HI R2, RZ, UR7, R3 ;  /* 0x00000007ff027c19 */ /* 0x000fe20008011603 */
[----:B------:R-:W-:Y:S01]  /*d4a0*/  IMAD.MOV.U32 R3, RZ, RZ, R34 ;  /* 0x000000ffff037224 */ /* 0x000fe200078e0022 */
[----:B------:R-:W-:Y:S01]  /*d4b0*/  IADD3 R5, P0, RZ, -R6, RZ ;  /* 0x80000006ff057210 */ /* 0x000fe20007f1e0ff */
[----:B------:R-:W2:Y:S01]  /*d4c0*/  LDC R15, c[0x0][0x144] ;  /* 0x00005100ff0f7b82 */ /* 0x000ea20000000800 */
[----:B0-----:R-:W-:Y:S01]  /*d4d0*/  I2FP.F32.U32 R7, R8 ;  /* 0x0000000800077245 */ /* 0x001fe20000201000 */
[----:B------:R-:W-:Y:S01]  /*d4e0*/  ULDC.64 UR8, c[0x0][0x640] ;  /* 0x0001900000087ab9 */ /* 0x000fe20000000a00 */
[----:B------:R-:W-:Y:S01]  /*d4f0*/  ULDC UR6, c[0x0][0x608] ;  /* 0x0001820000067ab9 */ /* 0x000fe20000000800 */
[----:B------:R-:W-:Y:S01]  /*d500*/  IMAD.X R2, RZ, RZ, ~R2, P0 ;  /* 0x000000ffff027224 */ /* 0x000fe200000e0e02 */
[----:B------:R-:W-:-:S03]  /*d510*/  ISETP.NE.U32.AND P0, PT, RZ, UR8, PT ;  /* 0x00000008ff007c0c */ /* 0x000fc6000bf05070 */
[----:B------:R-:W-:Y:S01]  /*d520*/  IMAD R4, R2, UR4, RZ ;  /* 0x0000000402047c24 */ /* 0x000fe2000f8e02ff */
[----:B------:R-:W0:Y:S01]  /*d530*/  LDC R9, c[0x0][0x148] ;  /* 0x00005200ff097b82 */ /* 0x000e220000000800 */
[----:B------:R-:W-:Y:S01]  /*d540*/  IMAD.MOV.U32 R2, RZ, RZ, R35 ;  /* 0x000000ffff027224 */ /* 0x000fe200078e0023 */
[----:B------:R-:W-:-:S03]  /*d550*/  ISETP.NE.AND.EX P0, PT, RZ, UR9, PT, P0 ;  /* 0x00000009ff007c0c */ /* 0x000fc6000bf05300 */
[----:B------:R-:W-:Y:S01]  /*d560*/  IMAD.WIDE.U32 R2, R5, UR4, R2 ;  /* 0x0000000405027c25 */ /* 0x000fe2000f8e0002 */
[----:B------:R-:W-:-:S03]  /*d570*/  ULDC UR4, c[0x0][0x150] ;  /* 0x0000540000047ab9 */ /* 0x000fc60000000800 */
[----:B------:R-:W-:Y:S02]  /*d580*/  IMAD R5, R5, UR5, R4 ;  /* 0x0000000505057c24 */ /* 0x000fe4000f8e0204 */
[----:B------:R-:W-:Y:S01]  /*d590*/  FMUL R4, R7, UR4 ;  /* 0x0000000407047c20 */ /* 0x000fe20008400000 */
[----:B------:R-:W-:Y:S01]  /*d5a0*/  ULDC UR4, c[0x0][0x618] ;  /* 0x0001860000047ab9 */ /* 0x000fe20000000800 */
[----:B------:R-:W-:Y:S01]  /*d5b0*/  ULDC UR5, c[0x0][0x154] ;  /* 0x0000550000057ab9 */ /* 0x000fe20000000800 */
[----:B------:R-:W-:-:S03]  /*d5c0*/  IMAD.IADD R3, R3, 0x1, R5 ;  /* 0x0000000103037824 */ /* 0x000fc600078e0205 */
[----:B------:R-:W3:Y:S02]  /*d5d0*/  F2I.U32.TRUNC.NTZ R4, R4 ;  /* 0x0000000400047305 */ /* 0x000ee4000020f000 */
[----:B------:R-:W-:Y:S02]  /*d5e0*/  SHF.R.U64 R7, R2, UR4, R3 ;  /* 0x0000000402077c19 */ /* 0x000fe40008001203 */
[----:B-1----:R-:W-:-:S05]  /*d5f0*/  I2FP.F32.U32 R2, R0 ;  /* 0x0000000000027245 */ /* 0x002fca0000201000 */
[----:B------:R-:W-:Y:S01]  /*d600*/  FMUL R12, R2, UR5 ;  /* 0x00000005020c7c20 */ /* 0x000fe20008400000 */
[----:B------:R-:W-:Y:S01]  /*d610*/  SHF.R.U32.HI R2, RZ, UR4, R3 ;  /* 0x00000004ff027c19 */ /* 0x000fe20008011603 */
[----:B------:R-:W-:-:S03]  /*d620*/  ULDC UR4, c[0x0][0x658] ;  /* 0x0001960000047ab9 */ /* 0x000fc60000000800 */
[--C-:B------:R-:W-:Y:S01]  /*d630*/  SHF.R.U64 R11, R7, UR6, R2.reuse ;  /* 0x00000006070b7c19 */ /* 0x100fe20008001202 */
[----:B------:R-:W1:Y:S01]  /*d640*/  F2I.U32.TRUNC.NTZ R12, R12 ;  /* 0x0000000c000c7305 */ /* 0x000e62000020f000 */
[----:B------:R-:W-:Y:S01]  /*d650*/  SHF.R.U32.HI R2, RZ, UR6, R2 ;  /* 0x00000006ff027c19 */ /* 0x000fe20008011602 */
[----:B---3--:R-:W-:-:S03]  /*d660*/  IMAD.MOV R4, RZ, RZ, -R4 ;  /* 0x000000ffff047224 */ /* 0x008fc600078e0a04 */
[----:B------:R-:W-:Y:S01]  /*d670*/  SHF.R.U64 R10, R11, UR4, R2 ;  /* 0x000000040b0a7c19 */ /* 0x000fe20008001202 */
[----:B--2---:R-:W-:Y:S01]  /*d680*/  IMAD R8, R15, R4, R8 ;  /* 0x000000040f087224 */ /* 0x004fe200078e0208 */
[----:B------:R-:W-:-:S03]  /*d690*/  SHF.R.U32.HI R13, RZ, UR4, R2 ;  /* 0x00000004ff0d7c19 */ /* 0x000fc60008011602 */
[----:B------:R-:W-:Y:S02]  /*d6a0*/  IMAD.MOV.U32 R2, RZ, RZ, R10 ;  /* 0x000000ffff027224 */ /* 0x000fe400078e000a */
[----:B------:R-:W-:Y:S01]  /*d6b0*/  IMAD.MOV.U32 R3, RZ, RZ, R13 ;  /* 0x000000ffff037224 */ /* 0x000fe200078e000d */
[----:B------:R-:W-:Y:S06]  /*d6c0*/  @!P0 BRA `(.L_x_312) ;  /* 0x0000000000288947 */ /* 0x000fec0003800000 */
[----:B------:R-:W-:Y:S02]  /*d6d0*/  ULDC UR4, c[0x0][0x64c] ;  /* 0x0001930000047ab9 */ /* 0x000fe40000000800 */
[----:B------:R-:W-:-:S05]  /*d6e0*/  IADD3 R3, P0, R10, UR4, RZ ;  /* 0x000000040a037c10 */ /* 0x000fca000ff1e0ff */
[----:B------:R-:W-:-:S04]  /*d6f0*/  IMAD.X R13, RZ, RZ, R13, P0 ;  /* 0x000000ffff0d7224 */ /* 0x000fc800000e060d */
[----:B------:R-:W-:-:S04]  /*d700*/  IMAD.WIDE.U32 R4, R13, UR8, RZ ;  /* 0x000000080d047c25 */ /* 0x000fc8000f8e00ff */
[----:B------:R-:W-:-:S04]  /*d710*/  IMAD.WIDE.U32 R4, P0, R3, UR9, R4 ;  /* 0x0000000903047c25 */ /* 0x000fc8000f800004 */
[----:B------:R-:W-:-:S04]  /*d720*/  IMAD.WIDE.U32 R2, R3, UR8, RZ ;  /* 0x0000000803027c25 */ /* 0x000fc8000f8e00ff */
[----:B------:R-:W-:Y:S01]  /*d730*/  IMAD.MOV.U32 R2, RZ, RZ, R5 ;  /* 0x000000ffff027224 */ /* 0x000fe200078e0005 */
[----:B------:R-:W-:Y:S01]  /*d740*/  IADD3 RZ, P1, R3, R4, RZ ;  /* 0x0000000403ff7210 */ /* 0x000fe20007f3e0ff */
[----:B------:R-:W-:-:S04]  /*d750*/  IMAD.X R3, RZ, RZ, RZ, P0 ;  /* 0x000000ffff037224 */ /* 0x000fc800000e06ff */
[----:B------:R-:W-:-:S08]  /*d760*/  IMAD.WIDE.U32.X R2, R13, UR9, R2, P1 ;  /* 0x000000090d027c25 */ /* 0x000fd000088e0402 */
.L_x_312:
[----:B------:R-:W2:Y:S01]  /*d770*/  LDC R4, c[0x0][0x65c] ;  /* 0x00019700ff047b82 */ /* 0x000ea20000000800 */
[----:B------:R-:W-:Y:S01]  /*d780*/  ULDC UR4, c[0x0][0x648] ;  /* 0x0001920000047ab9 */ /* 0x000fe20000000800 */
[----:B------:R3:W-:Y:S01]  /*d790*/  STL [R1+0x8], R6 ;  /* 0x0000080601007387 */ /* 0x0007e20000100800 */
[----:B------:R-:W-:Y:S01]  /*d7a0*/  SHF.R.U64 R2, R2, UR4, R3 ;  /* 0x0000000402027c19 */ /* 0x000fe20008001203 */
[----:B-1----:R-:W-:Y:S01]  /*d7b0*/  IMAD.MOV R12, RZ, RZ, -R12 ;  /* 0x000000ffff0c7224 */ /* 0x002fe200078e0a0c */
[----:B------:R-:W-:Y:S01]  /*d7c0*/  LOP3.LUT R11, R11, UR38, RZ, 0xc0, !PT ;  /* 0x000000260b0b7c12 */ /* 0x000fe2000f8ec0ff */
[----:B------:R-:W-:Y:S01]  /*d7d0*/  ULDC UR4, c[0x0][0x638] ;  /* 0x00018e0000047ab9 */ /* 0x000fe20000000800 */
[----:B------:R-:W-:Y:S01]  /*d7e0*/  LOP3.LUT R17, R7, UR39, RZ, 0xc0, !PT ;  /* 0x0000002707117c12 */ /* 0x000fe2000f8ec0ff */
[----:B------:R-:W-:Y:S01]  /*d7f0*/  IMAD.MOV R3, RZ, RZ, -R2 ;  /* 0x000000ffff037224 */ /* 0x000fe200078e0a02 */
[----:B------:R-:W-:Y:S01]  /*d800*/  ULDC UR5, c[0x0][0x610] ;  /* 0x0001840000057ab9 */ /* 0x000fe20000000800 */
[----:B------:R-:W-:-:S02]  /*d810*/  IMAD R11, R2, UR37, R11 ;  /* 0x00000025020b7c24 */ /* 0x000fc4000f8e020b */
[----:B------:R-:W-:Y:S01]  /*d820*/  IMAD R10, R3, UR4, R10 ;  /* 0x00000004030a7c24 */ /* 0x000fe2000f8e020a */
[----:B------:R-:W-:Y:S01]  /*d830*/  ULDC UR4, c[0x0][0x600] ;  /* 0x0001800000047ab9 */ /* 0x000fe20000000800 */
[----:B------:R-:W-:Y:S02]  /*d840*/  IMAD.MOV.U32 R2, RZ, RZ, 0x1 ;  /* 0x00000001ff027424 */ /* 0x000fe400078e00ff */
[----:B------:R-:W-:Y:S01]  /*d850*/  IMAD R17, R10, UR4, R17 ;  /* 0x000000040a117c24 */ /* 0x000fe2000f8e0211 */
[----:B--2---:R-:W-:-:S13]  /*d860*/  ISETP.NE.AND P0, PT, R4, 0x1, PT ;  /* 0x000000010400780c */ /* 0x004fda0003f05270 */
[----:B0-----:R-:W-:-:S04]  /*d870*/  @P0 IMAD R8, R9, R12, R0 ;  /* 0x0000000c09080224 */ /* 0x001fc800078e0200 */
[----:B------:R-:W-:-:S05]  /*d880*/  IMAD R8, R11, UR5, R8 ;  /* 0x000000050b087c24 */ /* 0x000fca000f8e0208 */
[----:B------:R-:W-:Y:S02]  /*d890*/  SEL R16, R17, R8, !P0 ;  /* 0x0000000811107207 */ /* 0x000fe40004000000 */
[----:B---3--:R-:W-:-:S07]  /*d8a0*/  SEL R17, R8, R17, !P0 ;  /* 0x0000001108117207 */ /* 0x008fce0004000000 */
.L_x_310:
[----:B------:R-:W-:Y:S05]  /*d8b0*/  BSYNC B0 ;  /* 0x0000000000007941 */ /* 0x000fea0003800000 */
.L_x_309:
[----:B------:R-:W-:-:S13]  /*d8c0*/  LOP3.LUT P0, RZ, R2, 0xff, RZ, 0xc0, !PT ;  /* 0x000000ff02ff7812 */ /* 0x000fda000780c0ff */
[----:B------:R-:W-:Y:S05]  /*d8d0*/  @P0 BRA `(.L_x_313) ;  /* 0xffffffe400c80947 */ /* 0x000fea000383ffff */
[----:B------:R-:W-:Y:S05]  /*d8e0*/  BSYNC B7 ;  /* 0x0000000000077941 */ /* 0x000fea0003800000 */
.L_x_299:
[----:B------:R-:W-:-:S03]  /*d8f0*/  UMOV UR4, 0xffffffff ;  /* 0xffffffff00047882 */ /* 0x000fc60000000000 */
[----:B------:R-:W-:Y:S05]  /*d900*/  BRA.DIV UR4, `(.L_x_314) ;  /* 0x0000000604507947 */ /* 0x000fea000b800000 */
[----:B------:R-:W-:-:S13]  /*d910*/  ELECT P6, URZ, PT ;  /* 0x00000000003f782f */ /* 0x000fda00038c0000 */
.L_x_330:
[----:B------:R-:W-:Y:S04]  /*d920*/  BSSY B0, `(.L_x_315) ;  /* 0x000002e000007945 */ /* 0x000fe80003800000 */
[----:B------:R-:W-:Y:S05]  /*d930*/  @!P6 BRA `(.L_x_316) ;  /* 0x0000000000b0e947 */ /* 0x000fea0003800000 */
[----:B-1----:R-:W2:Y:S02]  /*d940*/  LDL.LU R0, [R1+0x14] ;  /* 0x0000140001007983 */ /* 0x002ea40000300800 */
[----:B--2---:R-:W-:-:S04]  /*d950*/  LOP3.LUT R0, R0, 0x2, RZ, 0xfc, !PT ;  /* 0x0000000200007812 */ /* 0x004fc800078efcff */
[----:B------:R-:W-:-:S13]  /*d960*/  ISETP.NE.AND P0, PT, R0, 0x3, PT ;  /* 0x000000030000780c */ /* 0x000fda0003f05270 */
[----:B------:R-:W-:Y:S05]  /*d970*/  @!P0 BRA `(.L_x_317) ;  /* 0x0000000000048947 */ /* 0x000fea0003800000 */
[----:B------:R-:W-:Y:S01]  /*d980*/  BPT.TRAP 0x1 ;  /* 0x000000040000795c */ /* 0x000fe20000300000 */
.L_x_317:
[----:B------:R-:W2:Y:S04]  /*d990*/  LDL.LU R2, [R1+0x28] ;  /* 0x0000280001027983 */ /* 0x000ea80000300800 */
[----:B------:R-:W3:Y:S01]  /*d9a0*/  LDL.LU R5, [R1+0x2c] ;  /* 0x00002c0001057983 */ /* 0x000ee20000300800 */
[----:B------:R-:W-:Y:S01]  /*d9b0*/  MOV R0, 0x400 ;  /* 0x0000040000007802 */ /* 0x000fe20000000f00 */
[----:B------:R-:W0:Y:S03]  /*d9c0*/  S2R R3, SR_CgaCtaId ;  /* 0x0000000000037919 */ /* 0x000e260000008800 */
[----:B0-----:R-:W-:-:S05]  /*d9d0*/  LEA R0, R3, R0, 0x18 ;  /* 0x0000000003007211 */ /* 0x001fca00078ec0ff */
[----:B------:R-:W-:-:S04]  /*d9e0*/  VIADD R0, R0, 0x20 ;  /* 0x0000002000007836 */ /* 0x000fc80000000000 */
[C---:B--2---:R-:W-:Y:S02]  /*d9f0*/  IMAD R7, R2.reuse, 0x8, R0 ;  /* 0x0000000802077824 */ /* 0x044fe400078e0200 */
[----:B------:R-:W-:Y:S01]  /*da00*/  VIADD R2, R2, 0x1 ;  /* 0x0000000102027836 */ /* 0x000fe20000000000 */
[----:B---3--:R-:W-:-:S04]  /*da10*/  SHF.L.U32 R4, R5, 0x1f, RZ ;  /* 0x0000001f05047819 */ /* 0x008fc800000006ff */
[C---:B------:R-:W-:Y:S01]  /*da20*/  ISETP.NE.AND P1, PT, R2.reuse, 0x4, PT ;  /* 0x000000040200780c */ /* 0x040fe20003f25270 */
[----:B------:R-:W0:Y:S03]  /*da30*/  SYNCS.PHASECHK.TRANS64.TRYWAIT P0, [R7+URZ], R4 ;  /* 0x00000004070075a7 */ /* 0x000e26000800017f */
[----:B------:R-:W-:Y:S02]  /*da40*/  SEL R3, RZ, 0x1, P1 ;  /* 0x00000001ff037807 */ /* 0x000fe40000800000 */
[----:B------:R-:W-:Y:S02]  /*da50*/  SEL R9, R2, RZ, P1 ;  /* 0x000000ff02097207 */ /* 0x000fe40000800000 */
[----:B------:R-:W-:-:S03]  /*da60*/  LOP3.LUT R6, R5, R3, RZ, 0x3c, !PT ;  /* 0x0000000305067212 */ /* 0x000fc600078e3cff */
[----:B------:R-:W-:Y:S01]  /*da70*/  IMAD R8, R9, 0x8, R0 ;  /* 0x0000000809087824 */ /* 0x000fe200078e0200 */
[----:B------:R-:W-:Y:S01]  /*da80*/  SHF.L.U32 R5, R6, 0x1f, RZ ;  /* 0x0000001f06057819 */ /* 0x000fe200000006ff */
[----:B0-----:R-:W-:Y:S06]  /*da90*/  @!P0 BRA `(.L_x_318) ;  /* 0x00000004000c8947 */ /* 0x001fec0003800000 */
.L_x_331:
[----:B------:R-:W1:Y:S01]  /*daa0*/  SYNCS.PHASECHK.TRANS64.TRYWAIT P0, [R8+URZ], R5 ;  /* 0x00000005080075a7 */ /* 0x000e62000800017f */
[----:B------:R-:W-:-:S05]  /*dab0*/  VIADD R2, R9, 0x1 ;  /* 0x0000000109027836 */ /* 0x000fca0000000000 */
[----:B------:R-:W-:-:S04]  /*dac0*/  ISETP.NE.AND P1, PT, R2, 0x4, PT ;  /* 0x000000040200780c */ /* 0x000fc80003f25270 */
[----:B------:R-:W-:Y:S02]  /*dad0*/  SEL R3, RZ, 0x1, P1 ;  /* 0x00000001ff037807 */ /* 0x000fe40000800000 */
[----:B0-----:R-:W-:Y:S02]  /*dae0*/  SEL R7, R2, RZ, P1 ;  /* 0x000000ff02077207 */ /* 0x001fe40000800000 */
[----:B------:R-:W-:-:S03]  /*daf0*/  LOP3.LUT R9, R6, R3, RZ, 0x3c, !PT ;  /* 0x0000000306097212 */ /* 0x000fc600078e3cff */
[----:B------:R-:W-:Y:S01]  /*db00*/  IMAD R11, R7, 0x8, R0 ;  /* 0x00000008070b7824 */ /* 0x000fe200078e0200 */
[----:B------:R-:W-:Y:S01]  /*db10*/  SHF.L.U32 R6, R9, 0x1f, RZ ;  /* 0x0000001f09067819 */ /* 0x000fe200000006ff */
[----:B-1----:R-:W-:Y:S06]  /*db20*/  @!P0 BRA `(.L_x_319) ;  /* 0x0000000000fc8947 */ /* 0x002fec0003800000 */
.L_x_332:
[----:B------:R-:W1:Y:S01]  /*db30*/  SYNCS.PHASECHK.TRANS64.TRYWAIT P0, [R11+URZ], R6 ;  /* 0x000000060b0075a7 */ /* 0x000e62000800017f */
[----:B------:R-:W-:-:S05]  /*db40*/  VIADD R2, R7, 0x1 ;  /* 0x0000000107027836 */ /* 0x000fca0000000000 */
[----:B------:R-:W-:-:S04]  /*db50*/  ISETP.NE.AND P1, PT, R2, 0x4, PT ;  /* 0x000000040200780c */ /* 0x000fc80003f25270 */
[----:B------:R-:W-:Y:S02]  /*db60*/  SEL R4, RZ, 0x1, P1 ;  /* 0x00000001ff047807 */ /* 0x000fe40000800000 */
[----:B------:R-:W-:Y:S02]  /*db70*/  SEL R3, R2, RZ, P1 ;  /* 0x000000ff02037207 */ /* 0x000fe40000800000 */
[----:B------:R-:W-:Y:S01]  /*db80*/  LOP3.LUT R4, R9, R4, RZ, 0x3c, !PT ;  /* 0x0000000409047212 */ /* 0x000fe200078e3cff */
[----:B-1----:R-:W-:Y:S06]  /*db90*/  @!P0 BRA `(.L_x_320) ;  /* 0x0000000000f48947 */ /* 0x002fec0003800000 */
.L_x_333:
[----:B------:R-:W-:Y:S01]  /*dba0*/  IMAD R3, R3, 0x8, R0 ;  /* 0x0000000803037824 */ /* 0x000fe200078e0200 */
[----:B------:R-:W-:-:S07]  /*dbb0*/  SHF.L.U32 R0, R4, 0x1f, RZ ;  /* 0x0000001f04007819 */ /* 0x000fce00000006ff */
.L_x_321:
[----:B--2---:R2:W3:Y:S02]  /*dbc0*/  SYNCS.PHASECHK.TRANS64.TRYWAIT P0, [R3+URZ], R0 ;  /* 0x00000000030075a7 */ /* 0x0044e4000800017f */
[----:B---3--:R-:W-:Y:S05]  /*dbd0*/  @!P0 NANOSLEEP.SYNCS 0x989680 ;  /* 0x009896800000895d */ /* 0x008fea0003900000 */
[----:B------:R-:W3:Y:S02]  /*dbe0*/  @!P0 SYNCS.PHASECHK.TRANS64 P0, [R3+URZ], R0 ;  /* 0x00000000030085a7 */ /* 0x000ee4000800007f */
[----:B---3--:R-:W-:Y:S05]  /*dbf0*/  @!P0 BRA `(.L_x_321) ;  /* 0xfffffffc00f08947 */ /* 0x008fea000383ffff */
.L_x_316:
[----:B------:R-:W-:Y:S05]  /*dc00*/  BSYNC B0 ;  /* 0x0000000000007941 */ /* 0x000fea0003800000 */
.L_x_315:
[----:B------:R-:W-:Y:S05]  /*dc10*/  EXIT ;  /* 0x000000000000794d */ /* 0x000fea0003800000 */
.L_x_16:
[----:B------:R-:W-:Y:S02]  /*dc20*/  IMAD.MOV.U32 R12, RZ, RZ, RZ ;  /* 0x000000ffff0c7224 */ /* 0x000fe400078e00ff */
[----:B------:R-:W-:Y:S02]  /*dc30*/  IMAD.MOV.U32 R11, RZ, RZ, 0x1f ;  /* 0x0000001fff0b7424 */ /* 0x000fe400078e00ff */
[----:B------:R-:W-:-:S07]  /*dc40*/  IMAD.MOV.U32 R15, RZ, RZ, -0x1 ;  /* 0xffffffffff0f7424 */ /* 0x000fce00078e00ff */
[----:B-----5:R-:W-:Y:S05]  /*dc50*/  WARPSYNC.COLLECTIVE R15, `(.L_x_322) ;  /* 0x000000000f087348 */ /* 0x020fea0003c00000 */
[----:B------:R0:W1:Y:S02]  /*dc60*/  SHFL.IDX P6, R14, R13, R12, R11 ;  /* 0x0000000c0d0e7389 */ /* 0x00006400000c000b */
[----:B01---5:R-:W-:Y:S01]  /*dc70*/  ENDCOLLECTIVE ;  /* 0x000000000000791b */ /* 0x023fe20003800000 */
.L_x_322:
[----:B------:R-:W-:Y:S05]  /*dc80*/  BRA `(.L_x_323) ;  /* 0xffffff3400c47947 */ /* 0x000fea000383ffff */
.L_x_20:
[----:B-1----:R1:W2:Y:S02]  /*dc90*/  SYNCS.PHASECHK.TRANS64.TRYWAIT P1, [R3+URZ], R0 ;  /* 0x00000000030075a7 */ /* 0x0022a4000802017f */
[----:B--2---:R-:W-:Y:S05]  /*dca0*/  @!P1 NANOSLEEP.SYNCS 0x989680 ;  /* 0x009896800000995d */ /* 0x004fea0003900000 */
[----:B------:R-:W2:Y:S02]  /*dcb0*/  @!P1 SYNCS.PHASECHK.TRANS64 P1, [R3+URZ], R0 ;  /* 0x00000000030095a7 */ /* 0x000ea4000802007f */
[----:B--2---:R-:W-:Y:S05]  /*dcc0*/  @!P1 BRA `(.L_x_20) ;  /* 0xfffffffc00f09947 */ /* 0x004fea000383ffff */
[----:B------:R-:W-:Y:S05]  /*dcd0*/  BRA `(.L_x_19) ;  /* 0xffffff3400e07947 */ /* 0x000fea000383ffff */
.L_x_25:
[----:B0-----:R0:W1:Y:S02]  /*dce0*/  SYNCS.PHASECHK.TRANS64.TRYWAIT P1, [R3+URZ], R12 ;  /* 0x0000000c030075a7 */ /* 0x001064000802017f */
[----:B-1----:R-:W-:Y:S05]  /*dcf0*/  @!P1 NANOSLEEP.SYNCS 0x989680 ;  /* 0x009896800000995d */ /* 0x002fea0003900000 */
[----:B------:R-:W1:Y:S02]  /*dd00*/  @!P1 SYNCS.PHASECHK.TRANS64 P1, [R3+URZ], R12 ;  /* 0x0000000c030095a7 */ /* 0x000e64000802007f */
[----:B-1----:R-:W-:Y:S05]  /*dd10*/  @!P1 BRA `(.L_x_25) ;  /* 0xfffffffc00f09947 */ /* 0x002fea000383ffff */
[----:B------:R-:W-:Y:S05]  /*dd20*/  BRA `(.L_x_24) ;  /* 0xffffff3c00987947 */ /* 0x000fea000383ffff */
.L_x_33:
[----:B0-----:R0:W1:Y:S02]  /*dd30*/  SYNCS.PHASECHK.TRANS64.TRYWAIT P1, [R12+URZ], R13 ;  /* 0x0000000d0c0075a7 */ /* 0x001064000802017f */
[----:B-1----:R-:W-:Y:S05]  /*dd40*/  @!P1 NANOSLEEP.SYNCS 0x989680 ;  /* 0x009896800000995d */ /* 0x002fea0003900000 */
[----:B------:R-:W1:Y:S02]  /*dd50*/  @!P1 SYNCS.PHASECHK.TRANS64 P1, [R12+URZ], R13 ;  /* 0x0000000d0c0095a7 */ /* 0x000e64000802007f */
[----:B-1----:R-:W-:Y:S05]  /*dd60*/  @!P1 BRA `(.L_x_33) ;  /* 0xfffffffc00f09947 */ /* 0x002fea000383ffff */
[----:B------:R-:W-:Y:S05]  /*dd70*/  BRA `(.L_x_32) ;  /* 0xffffff4400747947 */ /* 0x000fea000383ffff */
.L_x_300:
[----:B------:R-:W-:Y:S01]  /*dd80*/  BSSY B0, `(.L_x_324) ;  /* 0x0000006000007945 */ /* 0x000fe20003800000 */
[----:B------:R-:W-:-:S07]  /*dd90*/  IMAD.MOV.U32 R15, RZ, RZ, -0x1 ;  /* 0xffffffffff0f7424 */ /* 0x000fce00078e00ff */
[----:B-1----:R-:W-:Y:S05]  /*dda0*/  WARPSYNC.COLLECTIVE R15, `(.L_x_325) ;  /* 0x000000000f0c7348 */ /* 0x002fea0003c00000 */
[----:B------:R-:W-:Y:S02]  /*ddb0*/  ELECT P6, UR62, PT ;  /* 0x00000000003e782f */ /* 0x000fe400038c0000 */
[----:B------:R-:W-:Y:S01]  /*ddc0*/  MOV R14, UR62 ;  /* 0x0000003e000e7c02 */ /* 0x000fe20008000f00 */
[----:B-1----:R-:W-:Y:S10]  /*ddd0*/  ENDCOLLECTIVE ;  /* 0x000000000000791b */ /* 0x002ff40003800000 */
.L_x_325:
[----:B------:R-:W-:Y:S05]  /*dde0*/  BSYNC B0 ;  /* 0x0000000000007941 */ /* 0x000fea0003800000 */
.L_x_324:
[----:B------:R-:W-:Y:S05]  /*ddf0*/  BRA `(.L_x_326) ;  /* 0xffffffe0008c7947 */ /* 0x000fea000383ffff */
.L_x_305:
[----:B0-----:R0:W1:Y:S02]  /*de00*/  SYNCS.PHASECHK.TRANS64.TRYWAIT P0, [R36+URZ+0x20], R37 ;  /* 0x00002025240075a7 */ /* 0x001064000800017f */
[----:B-1----:R-:W-:Y:S05]  /*de10*/  @!P0 NANOSLEEP.SYNCS 0x989680 ;  /* 0x009896800000895d */ /* 0x002fea0003900000 */
[----:B------:R-:W1:Y:S02]  /*de20*/  @!P0 SYNCS.PHASECHK.TRANS64 P0, [R36+URZ+0x20], R37 ;  /* 0x00002025240085a7 */ /* 0x000e64000800007f */
[----:B-1----:R-:W-:Y:S05]  /*de30*/  @!P0 BRA `(.L_x_305) ;  /* 0xfffffffc00f08947 */ /* 0x002fea000383ffff */
[----:B------:R-:W-:Y:S05]  /*de40*/  BRA `(.L_x_327) ;  /* 0xffffffe400ec7947 */ /* 0x000fea000383ffff */
.L_x_314:
[----:B------:R-:W-:Y:S01]  /*de50*/  BSSY B0, `(.L_x_328) ;  /* 0x0000006000007945 */ /* 0x000fe20003800000 */
[----:B------:R-:W-:-:S07]  /*de60*/  IMAD.MOV.U32 R15, RZ, RZ, -0x1 ;  /* 0xffffffffff0f7424 */ /* 0x000fce00078e00ff */
[----:B-1----:R-:W-:Y:S05]  /*de70*/  WARPSYNC.COLLECTIVE R15, `(.L_x_329) ;  /* 0x000000000f0c7348 */ /* 0x002fea0003c00000 */
[----:B------:R-:W-:Y:S02]  /*de80*/  ELECT P6, UR62, PT ;  /* 0x00000000003e782f */ /* 0x000fe400038c0000 */
[----:B------:R-:W-:Y:S01]  /*de90*/  MOV R14, UR62 ;  /* 0x0000003e000e7c02 */ /* 0x000fe20008000f00 */
[----:B-1----:R-:W-:Y:S10]  /*dea0*/  ENDCOLLECTIVE ;  /* 0x000000000000791b */ /* 0x002ff40003800000 */
.L_x_329:
[----:B------:R-:W-:Y:S05]  /*deb0*/  BSYNC B0 ;  /* 0x0000000000007941 */ /* 0x000fea0003800000 */
.L_x_328:
[----:B------:R-:W-:Y:S05]  /*dec0*/  BRA `(.L_x_330) ;  /* 0xfffffff800947947 */ /* 0x000fea000383ffff */
.L_x_318:
[----:B0-----:R0:W1:Y:S02]  /*ded0*/  SYNCS.PHASECHK.TRANS64.TRYWAIT P0, [R7+URZ], R4 ;  /* 0x00000004070075a7 */ /* 0x001064000800017f */
[----:B-1----:R-:W-:Y:S05]  /*dee0*/  @!P0 NANOSLEEP.SYNCS 0x989680 ;  /* 0x009896800000895d */ /* 0x002fea0003900000 */
[----:B------:R-:W1:Y:S02]  /*def0*/  @!P0 SYNCS.PHASECHK.TRANS64 P0, [R7+URZ], R4 ;  /* 0x00000004070085a7 */ /* 0x000e64000800007f */
[----:B-1----:R-:W-:Y:S05]  /*df00*/  @!P0 BRA `(.L_x_318) ;  /* 0xfffffffc00f08947 */ /* 0x002fea000383ffff */
[----:B------:R-:W-:Y:S05]  /*df10*/  BRA `(.L_x_331) ;  /* 0xfffffff800e07947 */ /* 0x000fea000383ffff */
.L_x_319:
[----:B0-----:R0:W1:Y:S02]  /*df20*/  SYNCS.PHASECHK.TRANS64.TRYWAIT P0, [R8+URZ], R5 ;  /* 0x00000005080075a7 */ /* 0x001064000800017f */
[----:B-1----:R-:W-:Y:S05]  /*df30*/  @!P0 NANOSLEEP.SYNCS 0x989680 ;  /* 0x009896800000895d */ /* 0x002fea0003900000 */
[----:B------:R-:W1:Y:S02]  /*df40*/  @!P0 SYNCS.PHASECHK.TRANS64 P0, [R8+URZ], R5 ;  /* 0x00000005080085a7 */ /* 0x000e64000800007f */
[----:B-1----:R-:W-:Y:S05]  /*df50*/  @!P0 BRA `(.L_x_319) ;  /* 0xfffffffc00f08947 */ /* 0x002fea000383ffff */
[----:B------:R-:W-:Y:S05]  /*df60*/  BRA `(.L_x_332) ;  /* 0xfffffff800f07947 */ /* 0x000fea000383ffff */
.L_x_320:
[----:B-1----:R1:W2:Y:S02]  /*df70*/  SYNCS.PHASECHK.TRANS64.TRYWAIT P0, [R11+URZ], R6 ;  /* 0x000000060b0075a7 */ /* 0x0022a4000800017f */
[----:B--2---:R-:W-:Y:S05]  /*df80*/  @!P0 NANOSLEEP.SYNCS 0x989680 ;  /* 0x009896800000895d */ /* 0x004fea0003900000 */
[----:B------:R-:W2:Y:S02]  /*df90*/  @!P0 SYNCS.PHASECHK.TRANS64 P0, [R11+URZ], R6 ;  /* 0x000000060b0085a7 */ /* 0x000ea4000800007f */
[----:B--2---:R-:W-:Y:S05]  /*dfa0*/  @!P0 BRA `(.L_x_320) ;  /* 0xfffffffc00f08947 */ /* 0x004fea000383ffff */
[----:B------:R-:W-:Y:S05]  /*dfb0*/  BRA `(.L_x_333) ;  /* 0xfffffff800f87947 */ /* 0x000fea000383ffff */
.L_x_334:
[----:B------:R-:W-:-:S00]  /*dfc0*/  BRA `(.L_x_334) ;  /* 0xfffffffc00fc7947 */ /* 0x000fc0000383ffff */
[----:B------:R-:W-:-:S00]  /*dfd0*/  NOP ;  /* 0x0000000000007918 */ /* 0x000fc00000000000 */
        /* <DEDUP_REMOVED lines=10> */
.L_x_335:


//--------------------- .nv.global.init           --------------------------
	.section	.nv.global.init,"aw",@progbits
.nv.global.init:
	.type		$str$24,@object
	.size		$str$24,($str$25 - $str$24)
$str$24:
        /*0000*/ 	.byte	0x28, 0x61, 0x64, 0x64, 0x72, 0x65, 0x73, 0x73, 0x20, 0x26, 0x20, 0x6d, 0x61, 0x73, 0x6b, 0x29
        /*0010*/ 	.byte	0x20, 0x3d, 0x3d, 0x20, 0x30, 0x00
	.type		$str$25,@object
	.size		$str$25,(__unnamed_1 - $str$25)
$str$25:
        /*0016*/ 	.byte	0x2f, 0x74, 0x6d, 0x70, 0x2f, 0x63, 0x75, 0x74, 0x6c, 0x61, 0x73, 0x73, 0x5f, 0x73, 0x77, 0x65
        /*0026*/ 	.byte	0x65, 0x70, 0x5f, 0x73, 0x72, 0x63, 0x2f, 0x69, 0x6e, 0x63, 0x6c, 0x75, 0x64, 0x65, 0x2f, 0x63
        /*0036*/ 	.byte	0x75, 0x74, 0x65, 0x2f, 0x70, 0x6f, 0x69, 0x6e, 0x74, 0x65, 0x72, 0x5f, 0x66, 0x6c, 0x61, 0x67
        /*0046*/ 	.byte	0x67, 0x65, 0x64, 0x2e, 0x68, 0x70, 0x70, 0x00
	.type		__unnamed_1,@object
	.size		__unnamed_1,(__unnamed_2 - __unnamed_1)
__unnamed_1:
        /* <DEDUP_REMOVED lines=28> */
        /*020e*/ 	.byte	0x38, 0x31, 0x39, 0x32, 0x3e, 0x3e, 0x3e, 0x3e, 0x3e, 0x20, 0x26, 0x5d, 0x00
	.type		__unnamed_2,@object
	.size		__unnamed_2,(.L_1 - __unnamed_2)
__unnamed_2:
        /* <DEDUP_REMOVED lines=28> */
        /*03db*/ 	.byte	0x3c, 0x34, 0x30, 0x39, 0x36, 0x3e, 0x3e, 0x3e, 0x3e, 0x3e, 0x20, 0x26, 0x5d, 0x00
.L_1:


//--------------------- .nv.shared._ZN7cutlass13device_kernelINS_4gemm6kernel13GemmUniversalIN4cute5tupleIJiiiiEEENS1_10collective13CollectiveMmaINS1_39MainloopSm90TmaGmmaRmemAWarpSpecializedILi4ENS5_IJNS4_1CILi1EEESB_SB_EEENS1_35KernelTmaWarpSpecializedCooperativeEEENS5_IJNSA_ILi256EEENSA_ILi128EEENSA_ILi32EEEEEEfNS5_IJSB_llEEEfNS5_IJlSB_lEEENS4_8TiledMMAINS4_8MMA_AtomIJNS4_4SM904GMMA30MMA_64x128x8_F32TF32TF32_RS_TNILNSO_7ScaleInE1ELSQ_1EEEEEENS4_6LayoutINS5_IJNSA_ILi2EEESB_SB_EEENS5_IJSB_NSA_ILi0EEESW_EEEEENS5_IJNS4_10UnderscoreESZ_SZ_EEEEENS4_13SM90_TMA_LOADENS4_14ComposedLayoutINS4_7SwizzleILi1ELi4ELi3EEENS4_18smem_ptr_flag_bitsILi32EEENST_INS5_IJNSA_ILi8EEES18_EEENS5_IJSB_S18_EEEEEEENS4_9Copy_AtomIJNS4_39AutoVectorizingCopyWithAssumedAlignmentILi128EEEfEEENS4_8identityES12_NS13_INS14_ILi3ELi4ELi3EEES17_NST_INS5_IJS18_SH_EEENS5_IJSH_SB_EEEEEEEvS1H_EENS_8epilogue10collective6detail29Sm90TmaWarpSpecializedAdapterINS1P_15DefaultEpilogueINS_10tfloat32_tESK_SK_NS1O_6thread17LinearCombinationIS1T_Li1EffLNS1U_9ScaleType4KindE0ELNS_15FloatRoundStyleE2ES1T_EENS1_15EpilogueDefaultEEEEEvvEEEEvNT_6ParamsE --------------------------
	.section	.nv.shared._ZN7cutlass13device_kernelINS_4gemm6kernel13GemmUniversalIN4cute5tupleIJiiiiEEENS1_10collective13CollectiveMmaINS1_39MainloopSm90TmaGmmaRmemAWarpSpecializedILi4ENS5_IJNS4_1CILi1EEESB_SB_EEENS1_35KernelTmaWarpSpecializedCooperativeEEENS5_IJNSA_ILi256EEENSA_ILi128EEENSA_ILi32EEEEEEfNS5_IJSB_llEEEfNS5_IJlSB_lEEENS4_8TiledMMAINS4_8MMA_AtomIJNS4_4SM904GMMA30MMA_64x128x8_F32TF32TF32_RS_TNILNSO_7ScaleInE1ELSQ_1EEEEEENS4_6LayoutINS5_IJNSA_ILi2EEESB_SB_EEENS5_IJSB_NSA_ILi0EEESW_EEEEENS5_IJNS4_10UnderscoreESZ_SZ_EEEEENS4_13SM90_TMA_LOADENS4_14ComposedLayoutINS4_7SwizzleILi1ELi4ELi3EEENS4_18smem_ptr_flag_bitsILi32EEENST_INS5_IJNSA_ILi8EEES18_EEENS5_IJSB_S18_EEEEEEENS4_9Copy_AtomIJNS4_39AutoVectorizingCopyWithAssumedAlignmentILi128EEEfEEENS4_8identityES12_NS13_INS14_ILi3ELi4ELi3EEES17_NST_INS5_IJS18_SH_EEENS5_IJSH_SB_EEEEEEEvS1H_EENS_8epilogue10collective6detail29Sm90TmaWarpSpecializedAdapterINS1P_15DefaultEpilogueINS_10tfloat32_tESK_SK_NS1O_6thread17LinearCombinationIS1T_Li1EffLNS1U_9ScaleType4KindE0ELNS_15FloatRoundStyleE2ES1T_EENS1_15EpilogueDefaultEEEEEvvEEEEvNT_6ParamsE,"aw",@nobits
	.sectionflags	@""
	.align	16
	.zero		1024


//--------------------- .nv.shared.reserved.0     --------------------------
	.section	.nv.shared.reserved.0,"aw",@nobits
	.weak		__nv_reservedSMEM_offset_0_alias
	.size		__nv_reservedSMEM_offset_0_alias, 0, 0
	.other		__nv_reservedSMEM_offset_0_alias,@"STO_CUDA_RESERVED_SHARED STV_DEFAULT"
__nv_reservedSMEM_offset_0_alias:
	.zero		0


//--------------------- .nv.global                --------------------------
	.section	.nv.global,"aw",@nobits
.nv.global:
	.type		_ZN39_INTERNAL_1d3c2f85_4_k_cu_13821147_32374cute1_E,@object
	.size		_ZN39_INTERNAL_1d3c2f85_4_k_cu_13821147_32374cute1_E,(_ZN39_INTERNAL_1d3c2f85_4_k_cu_13821147_32374cuda3std3__45__cpo6cbeginE - _ZN39_INTERNAL_1d3c2f85_4_k_cu_13821147_32374cute1_E)
_ZN39_INTERNAL_1d3c2f85_4_k_cu_13821147_32374cute1_E:
	.zero		1
	.type		_ZN39_INTERNAL_1d3c2f85_4_k_cu_13821147_32374cuda3std3__45__cpo6cbeginE,@object
	.size		_ZN39_INTERNAL_1d3c2f85_4_k_cu_13821147_32374cuda3std3__45__cpo6cbeginE,(_ZN39_INTERNAL_1d3c2f85_4_k_cu_13821147_32374cuda3std3__48in_placeE - _ZN39_INTERNAL_1d3c2f85_4_k_cu_13821147_32374cuda3std3__45__cpo6cbeginE)
_ZN39_INTERNAL_1d3c2f85_4_k_cu_13821147_32374cuda3std3__45__cpo6cbeginE:
	.zero		1
	.type		_ZN39_INTERNAL_1d3c2f85_4_k_cu_13821147_32374cuda3std3__48in_placeE,@object
	.size		_ZN39_INTERNAL_1d3c2f85_4_k_cu_13821147_32374cuda3std3__48in_placeE,(_ZN39_INTERNAL_1d3c2f85_4_k_cu_13821147_32374cuda3std6ranges3__45__cpo9iter_moveE - _ZN39_INTERNAL_1d3c2f85_4_k_cu_13821147_32374cuda3std3__48in_placeE)
_ZN39_INTERNAL_1d3c2f85_4_k_cu_13821147_32374cuda3std3__48in_placeE:
	.zero		1
	.type		_ZN39_INTERNAL_1d3c2f85_4_k_cu_13821147_32374cuda3std6ranges3__45__cpo9iter_moveE,@object
	.size		_ZN39_INTERNAL_1d3c2f85_4_k_cu_13821147_32374cuda3std6ranges3__45__cpo9iter_moveE,(_ZN39_INTERNAL_1d3c2f85_4_k_cu_13821147_32374cuda3std3__45__cpo5beginE - _ZN39_INTERNAL_1d3c2f85_4_k_cu_13821147_32374cuda3std6ranges3__45__cpo9iter_moveE)
_ZN39_INTERNAL_1d3c2f85_4_k_cu_13821147_32374cuda3std6ranges3__45__cpo9iter_moveE:
	.zero		1
	.type		_ZN39_INTERNAL_1d3c2f85_4_k_cu_13821147_32374cuda3std3__45__cpo5beginE,@object
	.size		_ZN39_INTERNAL_1d3c2f85_4_k_cu_13821147_32374cuda3std3__45__cpo5beginE,(_ZN39_INTERNAL_1d3c2f85_4_k_cu_13821147_32374cuda3std3__441_GLOBAL__N__1d3c2f85_4_k_cu_13821147_32376ignoreE - _ZN39_INTERNAL_1d3c2f85_4_k_cu_13821147_32374cuda3std3__45__cpo5beginE)
_ZN39_INTERNAL_1d3c2f85_4_k_cu_13821147_32374cuda3std3__45__cpo5beginE:
	.zero		1
	.type		_ZN39_INTERNAL_1d3c2f85_4_k_cu_13821147_32374cuda3std3__441_GLOBAL__N__1d3c2f85_4_k_cu_13821147_32376ignoreE,@object
	.size		_ZN39_INTERNAL_1d3c2f85_4_k_cu_13821147_32374cuda3std3__441_GLOBAL__N__1d3c2f85_4_k_cu_13821147_32376ignoreE,(_ZN39_INTERNAL_1d3c2f85_4_k_cu_13821147_32374cute7productE - _ZN39_INTERNAL_1d3c2f85_4_k_cu_13821147_32374cuda3std3__441_GLOBAL__N__1d3c2f85_4_k_cu_13821147_32376ignoreE)
_ZN39_INTERNAL_1d3c2f85_4_k_cu_13821147_32374cuda3std3__441_GLOBAL__N__1d3c2f85_4_k_cu_13821147_32376ignoreE:
	.zero		1
	.type		_ZN39_INTERNAL_1d3c2f85_4_k_cu_13821147_32374cute7productE,@object
	.size		_ZN39_INTERNAL_1d3c2f85_4_k_cu_13821147_32374cute7productE,(_ZN39_INTERNAL_1d3c2f85_4_k_cu_13821147_32374cuda3std3__45__cpo3endE - _ZN39_INTERNAL_1d3c2f85_4_k_cu_13821147_32374cute7productE)
_ZN39_INTERNAL_1d3c2f85_4_k_cu_13821147_32374cute7productE:
	.zero		1
	.type		_ZN39_INTERNAL_1d3c2f85_4_k_cu_13821147_32374cuda3std3__45__cpo3endE,@object
	.size		_ZN39_INTERNAL_1d3c2f85_4_k_cu_13821147_32374cuda3std3__45__cpo3endE,(_ZN39_INTERNAL_1d3c2f85_4_k_cu_13821147_32374cuda3std3__419piecewise_constructE - _ZN39_INTERNAL_1d3c2f85_4_k_cu_13821147_32374cuda3std3__45__cpo3endE)
_ZN39_INTERNAL_1d3c2f85_4_k_cu_13821147_32374cuda3std3__45__cpo3endE:
	.zero		1
	.type		_ZN39_INTERNAL_1d3c2f85_4_k_cu_13821147_32374cuda3std3__419piecewise_constructE,@object
	.size		_ZN39_INTERNAL_1d3c2f85_4_k_cu_13821147_32374cuda3std3__419piecewise_constructE,(_ZN39_INTERNAL_1d3c2f85_4_k_cu_13821147_32374cuda3std3__45__cpo4cendE - _ZN39_INTERNAL_1d3c2f85_4_k_cu_13821147_32374cuda3std3__419piecewise_constructE)
_ZN39_INTERNAL_1d3c2f85_4_k_cu_13821147_32374cuda3std3__419piecewise_constructE:
	.zero		1
	.type		_ZN39_INTERNAL_1d3c2f85_4_k_cu_13821147_32374cuda3std3__45__cpo4cendE,@object
	.size		_ZN39_INTERNAL_1d3c2f85_4_k_cu_13821147_32374cuda3std3__45__cpo4cendE,(_ZN39_INTERNAL_1d3c2f85_4_k_cu_13821147_32374cuda3std6ranges3__45__cpo4swapE - _ZN39_INTERNAL_1d3c2f85_4_k_cu_13821147_32374cuda3std3__45__cpo4cendE)
_ZN39_INTERNAL_1d3c2f85_4_k_cu_13821147_32374cuda3std3__45__cpo4cendE:
	.zero		1
	.type		_ZN39_INTERNAL_1d3c2f85_4_k_cu_13821147_32374cuda3std6ranges3__45__cpo4swapE,@object
	.size		_ZN39_INTERNAL_1d3c2f85_4_k_cu_13821147_32374cuda3std6ranges3__45__cpo4swapE,(.L_9 - _ZN39_INTERNAL_1d3c2f85_4_k_cu_13821147_32374cuda3std6ranges3__45__cpo4swapE)
_ZN39_INTERNAL_1d3c2f85_4_k_cu_13821147_32374cuda3std6ranges3__45__cpo4swapE:
	.zero		1
.L_9:


//--------------------- .nv.constant0._ZN7cutlass13device_kernelINS_4gemm6kernel13GemmUniversalIN4cute5tupleIJiiiiEEENS1_10collective13CollectiveMmaINS1_39MainloopSm90TmaGmmaRmemAWarpSpecializedILi4ENS5_IJNS4_1CILi1EEESB_SB_EEENS1_35KernelTmaWarpSpecializedCooperativeEEENS5_IJNSA_ILi256EEENSA_ILi128EEENSA_ILi32EEEEEEfNS5_IJSB_llEEEfNS5_IJlSB_lEEENS4_8TiledMMAINS4_8MMA_AtomIJNS4_4SM904GMMA30MMA_64x128x8_F32TF32TF32_RS_TNILNSO_7ScaleInE1ELSQ_1EEEEEENS4_6LayoutINS5_IJNSA_ILi2EEESB_SB_EEENS5_IJSB_NSA_ILi0EEESW_EEEEENS5_IJNS4_10UnderscoreESZ_SZ_EEEEENS4_13SM90_TMA_LOADENS4_14ComposedLayoutINS4_7SwizzleILi1ELi4ELi3EEENS4_18smem_ptr_flag_bitsILi32EEENST_INS5_IJNSA_ILi8EEES18_EEENS5_IJSB_S18_EEEEEEENS4_9Copy_AtomIJNS4_39AutoVectorizingCopyWithAssumedAlignmentILi128EEEfEEENS4_8identityES12_NS13_INS14_ILi3ELi4ELi3EEES17_NST_INS5_IJS18_SH_EEENS5_IJSH_SB_EEEEEEEvS1H_EENS_8epilogue10collective6detail29Sm90TmaWarpSpecializedAdapterINS1P_15DefaultEpilogueINS_10tfloat32_tESK_SK_NS1O_6thread17LinearCombinationIS1T_Li1EffLNS1U_9ScaleType4KindE0ELNS_15FloatRoundStyleE2ES1T_EENS1_15EpilogueDefaultEEEEEvvEEEEvNT_6ParamsE --------------------------
	.section	.nv.constant0._ZN7cutlass13device_kernelINS_4gemm6kernel13GemmUniversalIN4cute5tupleIJiiiiEEENS1_10collective13CollectiveMmaINS1_39MainloopSm90TmaGmmaRmemAWarpSpecializedILi4ENS5_IJNS4_1CILi1EEESB_SB_EEENS1_35KernelTmaWarpSpecializedCooperativeEEENS5_IJNSA_ILi256EEENSA_ILi128EEENSA_ILi32EEEEEEfNS5_IJSB_llEEEfNS5_IJlSB_lEEENS4_8TiledMMAINS4_8MMA_AtomIJNS4_4SM904GMMA30MMA_64x128x8_F32TF32TF32_RS_TNILNSO_7ScaleInE1ELSQ_1EEEEEENS4_6LayoutINS5_IJNSA_ILi2EEESB_SB_EEENS5_IJSB_NSA_ILi0EEESW_EEEEENS5_IJNS4_10UnderscoreESZ_SZ_EEEEENS4_13SM90_TMA_LOADENS4_14ComposedLayoutINS4_7SwizzleILi1ELi4ELi3EEENS4_18smem_ptr_flag_bitsILi32EEENST_INS5_IJNSA_ILi8EEES18_EEENS5_IJSB_S18_EEEEEEENS4_9Copy_AtomIJNS4_39AutoVectorizingCopyWithAssumedAlignmentILi128EEEfEEENS4_8identityES12_NS13_INS14_ILi3ELi4ELi3EEES17_NST_INS5_IJS18_SH_EEENS5_IJSH_SB_EEEEEEEvS1H_EENS_8epilogue10collective6detail29Sm90TmaWarpSpecializedAdapterINS1P_15DefaultEpilogueINS_10tfloat32_tESK_SK_NS1O_6thread17LinearCombinationIS1T_Li1EffLNS1U_9ScaleType4KindE0ELNS_15FloatRoundStyleE2ES1T_EENS1_15EpilogueDefaultEEEEEvvEEEEvNT_6ParamsE,"a",@progbits
	.sectionflags	@""
	.align	4
.nv.constant0._ZN7cutlass13device_kernelINS_4gemm6kernel13GemmUniversalIN4cute5tupleIJiiiiEEENS1_10collective13CollectiveMmaINS1_39MainloopSm90TmaGmmaRmemAWarpSpecializedILi4ENS5_IJNS4_1CILi1EEESB_SB_EEENS1_35KernelTmaWarpSpecializedCooperativeEEENS5_IJNSA_ILi256EEENSA_ILi128EEENSA_ILi32EEEEEEfNS5_IJSB_llEEEfNS5_IJlSB_lEEENS4_8TiledMMAINS4_8MMA_AtomIJNS4_4SM904GMMA30MMA_64x128x8_F32TF32TF32_RS_TNILNSO_7ScaleInE1ELSQ_1EEEEEENS4_6LayoutINS5_IJNSA_ILi2EEESB_SB_EEENS5_IJSB_NSA_ILi0EEESW_EEEEENS5_IJNS4_10UnderscoreESZ_SZ_EEEEENS4_13SM90_TMA_LOADENS4_14ComposedLayoutINS4_7SwizzleILi1ELi4ELi3EEENS4_18smem_ptr_flag_bitsILi32EEENST_INS5_IJNSA_ILi8EEES18_EEENS5_IJSB_S18_EEEEEEENS4_9Copy_AtomIJNS4_39AutoVectorizingCopyWithAssumedAlignmentILi128EEEfEEENS4_8identityES12_NS13_INS14_ILi3ELi4ELi3EEES17_NST_INS5_IJS18_SH_EEENS5_IJSH_SB_EEEEEEEvS1H_EENS_8epilogue10collective6detail29Sm90TmaWarpSpecializedAdapterINS1P_15DefaultEpilogueINS_10tfloat32_tESK_SK_NS1O_6thread17LinearCombinationIS1T_Li1EffLNS1U_9ScaleType4KindE0ELNS_15FloatRoundStyleE2ES1T_EENS1_15EpilogueDefaultEEEEEvvEEEEvNT_6ParamsE:
	.zero		1664


//--------------------- SYMBOLS --------------------------

	.type		.nv.reservedSmem.offset0,@object
	.size		.nv.reservedSmem.offset0,0x4
	.type		__assertfail,@function
